//
// Generated by NVIDIA NVVM Compiler
//
// Compiler Build ID: CL-36424714
// Cuda compilation tools, release 13.0, V13.0.88
// Based on NVVM 20.0.0
//

.version 9.0
.target sm_100
.address_size 64

	// .globl	_Z21kernel_batched_matmulILi8EEvPKfS1_Pfiiiiiii
.extern .func  (.param .b32 func_retval0) vprintf
(
	.param .b64 vprintf_param_0,
	.param .b64 vprintf_param_1
)
;
.extern .shared .align 16 .b8 smem[];
.global .align 1 .b8 $str[49] = {98, 120, 58, 37, 117, 44, 32, 98, 121, 58, 37, 117, 44, 32, 116, 120, 58, 37, 117, 44, 32, 116, 121, 58, 37, 117, 32, 44, 105, 100, 120, 65, 58, 37, 108, 100, 44, 32, 103, 105, 100, 120, 49, 58, 37, 108, 100, 10};
.global .align 1 .b8 $str$1[67] = {42, 32, 98, 120, 58, 37, 117, 44, 32, 98, 121, 58, 37, 117, 32, 44, 116, 120, 58, 37, 117, 44, 32, 116, 121, 58, 37, 117, 32, 44, 105, 100, 120, 66, 58, 37, 108, 100, 44, 32, 95, 100, 49, 58, 37, 100, 44, 32, 95, 100, 50, 58, 37, 100, 44, 32, 103, 105, 100, 120, 50, 58, 37, 108, 100, 10};
.global .align 1 .b8 $str$2[54] = {35, 35, 35, 32, 99, 95, 112, 111, 115, 95, 120, 58, 37, 100, 44, 32, 99, 95, 112, 111, 115, 95, 121, 58, 37, 100, 44, 32, 115, 109, 101, 109, 91, 37, 100, 93, 61, 37, 102, 44, 32, 115, 109, 101, 109, 91, 37, 100, 93, 61, 37, 102, 10};

.visible .entry _Z21kernel_batched_matmulILi8EEvPKfS1_Pfiiiiiii(
	.param .u64 .ptr .align 1 _Z21kernel_batched_matmulILi8EEvPKfS1_Pfiiiiiii_param_0,
	.param .u64 .ptr .align 1 _Z21kernel_batched_matmulILi8EEvPKfS1_Pfiiiiiii_param_1,
	.param .u64 .ptr .align 1 _Z21kernel_batched_matmulILi8EEvPKfS1_Pfiiiiiii_param_2,
	.param .u32 _Z21kernel_batched_matmulILi8EEvPKfS1_Pfiiiiiii_param_3,
	.param .u32 _Z21kernel_batched_matmulILi8EEvPKfS1_Pfiiiiiii_param_4,
	.param .u32 _Z21kernel_batched_matmulILi8EEvPKfS1_Pfiiiiiii_param_5,
	.param .u32 _Z21kernel_batched_matmulILi8EEvPKfS1_Pfiiiiiii_param_6,
	.param .u32 _Z21kernel_batched_matmulILi8EEvPKfS1_Pfiiiiiii_param_7,
	.param .u32 _Z21kernel_batched_matmulILi8EEvPKfS1_Pfiiiiiii_param_8,
	.param .u32 _Z21kernel_batched_matmulILi8EEvPKfS1_Pfiiiiiii_param_9
)
{
	.local .align 8 .b8 	__local_depot0[40];
	.reg .b64 	%SP;
	.reg .b64 	%SPL;
	.reg .pred 	%p<53>;
	.reg .b32 	%r<233>;
	.reg .b32 	%f<78>;
	.reg .b64 	%rd<165>;
	.reg .b64 	%fd<31>;

	mov.u64 	%SPL, __local_depot0;
	cvta.local.u64 	%SP, %SPL;
	ld.param.u64 	%rd54, [_Z21kernel_batched_matmulILi8EEvPKfS1_Pfiiiiiii_param_0];
	ld.param.u64 	%rd55, [_Z21kernel_batched_matmulILi8EEvPKfS1_Pfiiiiiii_param_1];
	ld.param.u32 	%r47, [_Z21kernel_batched_matmulILi8EEvPKfS1_Pfiiiiiii_param_3];
	ld.param.u32 	%r48, [_Z21kernel_batched_matmulILi8EEvPKfS1_Pfiiiiiii_param_4];
	ld.param.u32 	%r42, [_Z21kernel_batched_matmulILi8EEvPKfS1_Pfiiiiiii_param_5];
	ld.param.u32 	%r43, [_Z21kernel_batched_matmulILi8EEvPKfS1_Pfiiiiiii_param_6];
	ld.param.u32 	%r44, [_Z21kernel_batched_matmulILi8EEvPKfS1_Pfiiiiiii_param_7];
	cvta.to.global.u64 	%rd1, %rd54;
	cvta.to.global.u64 	%rd2, %rd55;
	add.u64 	%rd3, %SPL, 0;
	shl.b32 	%r49, %r42, 3;
	mul.lo.s32 	%r50, %r48, %r47;
	mul.lo.s32 	%r51, %r50, %r42;
	cvt.s64.s32 	%rd4, %r51;
	mul.lo.s32 	%r52, %r43, %r47;
	mul.lo.s32 	%r53, %r52, %r44;
	cvt.s64.s32 	%rd5, %r53;
	mov.u32 	%r1, %ctaid.x;
	mov.u32 	%r2, %ctaid.y;
	mov.u32 	%r3, %tid.x;
	mov.u32 	%r4, %tid.y;
	shl.b32 	%r54, %r1, 3;
	add.s32 	%r5, %r54, %r3;
	shl.b32 	%r55, %r2, 3;
	add.s32 	%r6, %r55, %r4;
	mul.lo.s32 	%r56, %r42, %r55;
	cvt.u64.u32 	%rd6, %r56;
	shl.b32 	%r7, %r4, 3;
	add.s32 	%r57, %r7, %r3;
	cvt.u64.u32 	%rd7, %r49;
	setp.ge.u32 	%p1, %r57, %r49;
	@%p1 bra 	$L__BB0_11;
	add.s32 	%r58, %r7, %r3;
	cvt.u64.u32 	%rd158, %r58;
	cvt.u64.u32 	%rd57, %r7;
	cvt.u64.u32 	%rd58, %r3;
	add.s64 	%rd9, %rd57, %rd58;
	add.s64 	%rd59, %rd9, 64;
	max.u64 	%rd60, %rd59, %rd7;
	not.b64 	%rd61, %rd58;
	add.s64 	%rd62, %rd60, %rd61;
	sub.s64 	%rd10, %rd62, %rd57;
	and.b64  	%rd63, %rd10, 192;
	setp.eq.s64 	%p2, %rd63, 192;
	@%p2 bra 	$L__BB0_7;
	add.s32 	%r59, %r7, %r3;
	cvt.u64.u32 	%rd158, %r59;
	shl.b32 	%r60, %r4, 5;
	shl.b32 	%r61, %r3, 2;
	add.s32 	%r62, %r60, %r61;
	mov.u32 	%r63, smem;
	add.s32 	%r223, %r63, %r62;
	add.s64 	%rd64, %rd9, %rd6;
	shl.b64 	%rd65, %rd64, 2;
	add.s64 	%rd156, %rd1, %rd65;
	shr.u64 	%rd66, %rd10, 6;
	add.s64 	%rd67, %rd66, 1;
	and.b64  	%rd68, %rd67, 3;
	neg.s64 	%rd155, %rd68;
$L__BB0_3:
	.pragma "nounroll";
	add.s64 	%rd17, %rd6, %rd158;
	setp.lt.u64 	%p3, %rd17, %rd4;
	@%p3 bra 	$L__BB0_5;
	mov.b32 	%r64, 0;
	st.shared.u32 	[%r223], %r64;
	bra.uni 	$L__BB0_6;
$L__BB0_5:
	ld.global.f32 	%f13, [%rd156];
	st.shared.f32 	[%r223], %f13;
	st.local.v2.u32 	[%rd3], {%r1, %r2};
	st.local.v2.u32 	[%rd3+8], {%r3, %r4};
	st.local.u64 	[%rd3+16], %rd158;
	st.local.u64 	[%rd3+24], %rd17;
	mov.u64 	%rd69, $str;
	cvta.global.u64 	%rd70, %rd69;
	add.u64 	%rd71, %SP, 0;
	{ // callseq 0, 0
	.param .b64 param0;
	st.param.b64 	[param0], %rd70;
	.param .b64 param1;
	st.param.b64 	[param1], %rd71;
	.param .b32 retval0;
	call.uni (retval0), 
	vprintf, 
	(
	param0, 
	param1
	);
	ld.param.b32 	%r65, [retval0];
	} // callseq 0
$L__BB0_6:
	add.s64 	%rd158, %rd158, 64;
	add.s32 	%r223, %r223, 256;
	add.s64 	%rd156, %rd156, 256;
	add.s64 	%rd155, %rd155, 1;
	setp.ne.s64 	%p4, %rd155, 0;
	@%p4 bra 	$L__BB0_3;
$L__BB0_7:
	setp.lt.u64 	%p5, %rd10, 192;
	@%p5 bra 	$L__BB0_11;
	cvt.u32.u64 	%r67, %rd158;
	shl.b32 	%r68, %r67, 2;
	mov.u32 	%r69, smem;
	add.s32 	%r70, %r68, %r69;
	add.s32 	%r227, %r70, 512;
	add.s64 	%rd72, %rd158, %rd6;
	shl.b64 	%rd73, %rd72, 2;
	add.s64 	%rd74, %rd73, %rd1;
	add.s64 	%rd162, %rd74, 512;
$L__BB0_9:
	add.s64 	%rd38, %rd6, %rd158;
	setp.ge.u64 	%p6, %rd38, %rd4;
	@%p6 bra 	$L__BB0_22;
	ld.global.f32 	%f14, [%rd162+-512];
	st.shared.f32 	[%r227+-512], %f14;
	st.local.v2.u32 	[%rd3], {%r1, %r2};
	st.local.v2.u32 	[%rd3+8], {%r3, %r4};
	st.local.u64 	[%rd3+16], %rd158;
	st.local.u64 	[%rd3+24], %rd38;
	mov.u64 	%rd75, $str;
	cvta.global.u64 	%rd76, %rd75;
	add.u64 	%rd77, %SP, 0;
	{ // callseq 1, 0
	.param .b64 param0;
	st.param.b64 	[param0], %rd76;
	.param .b64 param1;
	st.param.b64 	[param1], %rd77;
	.param .b32 retval0;
	call.uni (retval0), 
	vprintf, 
	(
	param0, 
	param1
	);
	ld.param.b32 	%r72, [retval0];
	} // callseq 1
	bra.uni 	$L__BB0_23;
$L__BB0_11:
	shl.b32 	%r83, %r43, 3;
	add.s32 	%r84, %r7, %r3;
	cvt.u64.u32 	%rd161, %r84;
	cvt.u64.u32 	%rd24, %r83;
	setp.ge.u32 	%p11, %r84, %r83;
	@%p11 bra 	$L__BB0_44;
	and.b32  	%r85, %r3, 7;
	cvt.u64.u32 	%rd25, %r85;
	cvt.u64.u32 	%rd90, %r7;
	cvt.u64.u32 	%rd91, %r3;
	add.s64 	%rd92, %rd90, %rd91;
	add.s64 	%rd93, %rd92, 64;
	max.u64 	%rd94, %rd93, %rd24;
	not.b64 	%rd95, %rd91;
	add.s64 	%rd96, %rd94, %rd95;
	sub.s64 	%rd26, %rd96, %rd90;
	and.b64  	%rd97, %rd26, 192;
	setp.eq.s64 	%p12, %rd97, 192;
	@%p12 bra 	$L__BB0_18;
	cvt.u32.u64 	%r86, %rd7;
	shl.b32 	%r87, %r4, 3;
	add.s32 	%r88, %r87, %r3;
	cvt.u64.u32 	%rd161, %r88;
	shr.u64 	%rd98, %rd161, 3;
	cvt.u32.u64 	%r226, %rd98;
	mul.lo.s32 	%r225, %r44, %r226;
	add.s32 	%r89, %r88, %r86;
	shl.b32 	%r90, %r89, 2;
	mov.u32 	%r91, smem;
	add.s32 	%r224, %r91, %r90;
	shr.u64 	%rd99, %rd26, 6;
	add.s64 	%rd100, %rd99, 1;
	and.b64  	%rd101, %rd100, 3;
	neg.s64 	%rd159, %rd101;
$L__BB0_14:
	.pragma "nounroll";
	cvt.u32.u64 	%r92, %rd25;
	setp.lt.u32 	%p13, %r92, %r44;
	cvt.u64.u32 	%rd102, %r225;
	shl.b32 	%r93, %r1, 3;
	cvt.u64.u32 	%rd103, %r93;
	or.b64  	%rd104, %rd25, %rd103;
	add.s64 	%rd31, %rd104, %rd102;
	setp.lt.u64 	%p14, %rd31, %rd5;
	setp.gt.u32 	%p15, %r43, %r226;
	and.pred  	%p16, %p14, %p13;
	and.pred  	%p17, %p16, %p15;
	@%p17 bra 	$L__BB0_16;
	mov.b32 	%r94, 0;
	st.shared.u32 	[%r224], %r94;
	bra.uni 	$L__BB0_17;
$L__BB0_16:
	cvt.u32.u64 	%r95, %rd25;
	shl.b64 	%rd105, %rd31, 2;
	add.s64 	%rd106, %rd2, %rd105;
	ld.global.f32 	%f18, [%rd106];
	st.shared.f32 	[%r224], %f18;
	st.local.v2.u32 	[%rd3], {%r1, %r2};
	st.local.v2.u32 	[%rd3+8], {%r3, %r4};
	st.local.u64 	[%rd3+16], %rd161;
	st.local.v2.u32 	[%rd3+24], {%r226, %r95};
	st.local.u64 	[%rd3+32], %rd31;
	mov.u64 	%rd107, $str$1;
	cvta.global.u64 	%rd108, %rd107;
	add.u64 	%rd109, %SP, 0;
	{ // callseq 5, 0
	.param .b64 param0;
	st.param.b64 	[param0], %rd108;
	.param .b64 param1;
	st.param.b64 	[param1], %rd109;
	.param .b32 retval0;
	call.uni (retval0), 
	vprintf, 
	(
	param0, 
	param1
	);
	ld.param.b32 	%r96, [retval0];
	} // callseq 5
$L__BB0_17:
	add.s64 	%rd161, %rd161, 64;
	add.s32 	%r226, %r226, 8;
	shl.b32 	%r98, %r44, 3;
	add.s32 	%r225, %r225, %r98;
	add.s32 	%r224, %r224, 256;
	add.s64 	%rd159, %rd159, 1;
	setp.ne.s64 	%p18, %rd159, 0;
	@%p18 bra 	$L__BB0_14;
$L__BB0_18:
	setp.lt.u64 	%p19, %rd26, 192;
	@%p19 bra 	$L__BB0_44;
	shl.b32 	%r99, %r1, 3;
	cvt.u64.u32 	%rd110, %r99;
	or.b64  	%rd35, %rd25, %rd110;
	shl.b32 	%r100, %r42, 5;
	cvt.u32.u64 	%r101, %rd161;
	shl.b32 	%r102, %r101, 2;
	add.s32 	%r103, %r100, %r102;
	mov.u32 	%r104, smem;
	add.s32 	%r105, %r103, %r104;
	add.s32 	%r228, %r105, 512;
	cvt.u32.u64 	%r106, %rd25;
$L__BB0_20:
	setp.ge.u32 	%p20, %r106, %r44;
	shr.u64 	%rd111, %rd161, 3;
	cvt.u32.u64 	%r25, %rd111;
	mul.lo.s32 	%r107, %r44, %r25;
	cvt.u64.u32 	%rd112, %r107;
	add.s64 	%rd45, %rd35, %rd112;
	setp.ge.u64 	%p21, %rd45, %rd5;
	setp.le.u32 	%p22, %r43, %r25;
	or.pred  	%p23, %p21, %p20;
	or.pred  	%p24, %p23, %p22;
	@%p24 bra 	$L__BB0_33;
	shl.b64 	%rd113, %rd45, 2;
	add.s64 	%rd114, %rd2, %rd113;
	ld.global.f32 	%f19, [%rd114];
	st.shared.f32 	[%r228+-512], %f19;
	st.local.v2.u32 	[%rd3], {%r1, %r2};
	st.local.v2.u32 	[%rd3+8], {%r3, %r4};
	st.local.u64 	[%rd3+16], %rd161;
	st.local.v2.u32 	[%rd3+24], {%r25, %r106};
	st.local.u64 	[%rd3+32], %rd45;
	mov.u64 	%rd115, $str$1;
	cvta.global.u64 	%rd116, %rd115;
	add.u64 	%rd117, %SP, 0;
	{ // callseq 6, 0
	.param .b64 param0;
	st.param.b64 	[param0], %rd116;
	.param .b64 param1;
	st.param.b64 	[param1], %rd117;
	.param .b32 retval0;
	call.uni (retval0), 
	vprintf, 
	(
	param0, 
	param1
	);
	ld.param.b32 	%r110, [retval0];
	} // callseq 6
	bra.uni 	$L__BB0_34;
$L__BB0_22:
	mov.b32 	%r71, 0;
	st.shared.u32 	[%r227+-512], %r71;
$L__BB0_23:
	add.s64 	%rd39, %rd38, 64;
	setp.lt.u64 	%p7, %rd39, %rd4;
	@%p7 bra 	$L__BB0_25;
	mov.b32 	%r74, 0;
	st.shared.u32 	[%r227+-256], %r74;
	bra.uni 	$L__BB0_26;
$L__BB0_25:
	add.s64 	%rd78, %rd158, 64;
	ld.global.f32 	%f15, [%rd162+-256];
	st.shared.f32 	[%r227+-256], %f15;
	st.local.v2.u32 	[%rd3], {%r1, %r2};
	st.local.v2.u32 	[%rd3+8], {%r3, %r4};
	st.local.u64 	[%rd3+16], %rd78;
	st.local.u64 	[%rd3+24], %rd39;
	mov.u64 	%rd79, $str;
	cvta.global.u64 	%rd80, %rd79;
	add.u64 	%rd81, %SP, 0;
	{ // callseq 2, 0
	.param .b64 param0;
	st.param.b64 	[param0], %rd80;
	.param .b64 param1;
	st.param.b64 	[param1], %rd81;
	.param .b32 retval0;
	call.uni (retval0), 
	vprintf, 
	(
	param0, 
	param1
	);
	ld.param.b32 	%r75, [retval0];
	} // callseq 2
$L__BB0_26:
	add.s64 	%rd40, %rd38, 128;
	setp.lt.u64 	%p8, %rd40, %rd4;
	@%p8 bra 	$L__BB0_28;
	mov.b32 	%r77, 0;
	st.shared.u32 	[%r227], %r77;
	bra.uni 	$L__BB0_29;
$L__BB0_28:
	add.s64 	%rd82, %rd158, 128;
	ld.global.f32 	%f16, [%rd162];
	st.shared.f32 	[%r227], %f16;
	st.local.v2.u32 	[%rd3], {%r1, %r2};
	st.local.v2.u32 	[%rd3+8], {%r3, %r4};
	st.local.u64 	[%rd3+16], %rd82;
	st.local.u64 	[%rd3+24], %rd40;
	mov.u64 	%rd83, $str;
	cvta.global.u64 	%rd84, %rd83;
	add.u64 	%rd85, %SP, 0;
	{ // callseq 3, 0
	.param .b64 param0;
	st.param.b64 	[param0], %rd84;
	.param .b64 param1;
	st.param.b64 	[param1], %rd85;
	.param .b32 retval0;
	call.uni (retval0), 
	vprintf, 
	(
	param0, 
	param1
	);
	ld.param.b32 	%r78, [retval0];
	} // callseq 3
$L__BB0_29:
	add.s64 	%rd41, %rd38, 192;
	setp.lt.u64 	%p9, %rd41, %rd4;
	@%p9 bra 	$L__BB0_31;
	mov.b32 	%r80, 0;
	st.shared.u32 	[%r227+256], %r80;
	bra.uni 	$L__BB0_32;
$L__BB0_31:
	add.s64 	%rd86, %rd158, 192;
	ld.global.f32 	%f17, [%rd162+256];
	st.shared.f32 	[%r227+256], %f17;
	st.local.v2.u32 	[%rd3], {%r1, %r2};
	st.local.v2.u32 	[%rd3+8], {%r3, %r4};
	st.local.u64 	[%rd3+16], %rd86;
	st.local.u64 	[%rd3+24], %rd41;
	mov.u64 	%rd87, $str;
	cvta.global.u64 	%rd88, %rd87;
	add.u64 	%rd89, %SP, 0;
	{ // callseq 4, 0
	.param .b64 param0;
	st.param.b64 	[param0], %rd88;
	.param .b64 param1;
	st.param.b64 	[param1], %rd89;
	.param .b32 retval0;
	call.uni (retval0), 
	vprintf, 
	(
	param0, 
	param1
	);
	ld.param.b32 	%r81, [retval0];
	} // callseq 4
$L__BB0_32:
	add.s64 	%rd158, %rd158, 256;
	add.s32 	%r227, %r227, 1024;
	add.s64 	%rd162, %rd162, 1024;
	setp.lt.u64 	%p10, %rd158, %rd7;
	@%p10 bra 	$L__BB0_9;
	bra.uni 	$L__BB0_11;
$L__BB0_33:
	mov.b32 	%r108, 0;
	st.shared.u32 	[%r228+-512], %r108;
$L__BB0_34:
	cvt.u32.u64 	%r112, %rd25;
	setp.lt.u32 	%p25, %r112, %r44;
	add.s64 	%rd46, %rd161, 64;
	shr.u64 	%rd118, %rd46, 3;
	cvt.u32.u64 	%r26, %rd118;
	mul.lo.s32 	%r113, %r44, %r26;
	cvt.u64.u32 	%rd119, %r113;
	add.s64 	%rd47, %rd35, %rd119;
	setp.lt.u64 	%p26, %rd47, %rd5;
	setp.gt.u32 	%p27, %r43, %r26;
	and.pred  	%p28, %p26, %p25;
	and.pred  	%p29, %p28, %p27;
	@%p29 bra 	$L__BB0_36;
	mov.b32 	%r114, 0;
	st.shared.u32 	[%r228+-256], %r114;
	bra.uni 	$L__BB0_37;
$L__BB0_36:
	cvt.u32.u64 	%r115, %rd25;
	shl.b64 	%rd120, %rd47, 2;
	add.s64 	%rd121, %rd2, %rd120;
	ld.global.f32 	%f20, [%rd121];
	st.shared.f32 	[%r228+-256], %f20;
	st.local.v2.u32 	[%rd3], {%r1, %r2};
	st.local.v2.u32 	[%rd3+8], {%r3, %r4};
	st.local.u64 	[%rd3+16], %rd46;
	st.local.v2.u32 	[%rd3+24], {%r26, %r115};
	st.local.u64 	[%rd3+32], %rd47;
	mov.u64 	%rd122, $str$1;
	cvta.global.u64 	%rd123, %rd122;
	add.u64 	%rd124, %SP, 0;
	{ // callseq 7, 0
	.param .b64 param0;
	st.param.b64 	[param0], %rd123;
	.param .b64 param1;
	st.param.b64 	[param1], %rd124;
	.param .b32 retval0;
	call.uni (retval0), 
	vprintf, 
	(
	param0, 
	param1
	);
	ld.param.b32 	%r116, [retval0];
	} // callseq 7
$L__BB0_37:
	cvt.u32.u64 	%r118, %rd25;
	setp.lt.u32 	%p30, %r118, %r44;
	add.s64 	%rd48, %rd161, 128;
	shr.u64 	%rd125, %rd48, 3;
	cvt.u32.u64 	%r27, %rd125;
	mul.lo.s32 	%r119, %r44, %r27;
	cvt.u64.u32 	%rd126, %r119;
	add.s64 	%rd49, %rd35, %rd126;
	setp.lt.u64 	%p31, %rd49, %rd5;
	setp.gt.u32 	%p32, %r43, %r27;
	and.pred  	%p33, %p31, %p30;
	and.pred  	%p34, %p33, %p32;
	@%p34 bra 	$L__BB0_39;
	mov.b32 	%r120, 0;
	st.shared.u32 	[%r228], %r120;
	bra.uni 	$L__BB0_40;
$L__BB0_39:
	cvt.u32.u64 	%r121, %rd25;
	shl.b64 	%rd127, %rd49, 2;
	add.s64 	%rd128, %rd2, %rd127;
	ld.global.f32 	%f21, [%rd128];
	st.shared.f32 	[%r228], %f21;
	st.local.v2.u32 	[%rd3], {%r1, %r2};
	st.local.v2.u32 	[%rd3+8], {%r3, %r4};
	st.local.u64 	[%rd3+16], %rd48;
	st.local.v2.u32 	[%rd3+24], {%r27, %r121};
	st.local.u64 	[%rd3+32], %rd49;
	mov.u64 	%rd129, $str$1;
	cvta.global.u64 	%rd130, %rd129;
	add.u64 	%rd131, %SP, 0;
	{ // callseq 8, 0
	.param .b64 param0;
	st.param.b64 	[param0], %rd130;
	.param .b64 param1;
	st.param.b64 	[param1], %rd131;
	.param .b32 retval0;
	call.uni (retval0), 
	vprintf, 
	(
	param0, 
	param1
	);
	ld.param.b32 	%r122, [retval0];
	} // callseq 8
$L__BB0_40:
	cvt.u32.u64 	%r124, %rd25;
	setp.lt.u32 	%p35, %r124, %r44;
	add.s64 	%rd50, %rd161, 192;
	shr.u64 	%rd132, %rd50, 3;
	cvt.u32.u64 	%r28, %rd132;
	mul.lo.s32 	%r125, %r44, %r28;
	cvt.u64.u32 	%rd133, %r125;
	add.s64 	%rd51, %rd35, %rd133;
	setp.lt.u64 	%p36, %rd51, %rd5;
	setp.gt.u32 	%p37, %r43, %r28;
	and.pred  	%p38, %p36, %p35;
	and.pred  	%p39, %p38, %p37;
	@%p39 bra 	$L__BB0_42;
	mov.b32 	%r126, 0;
	st.shared.u32 	[%r228+256], %r126;
	bra.uni 	$L__BB0_43;
$L__BB0_42:
	cvt.u32.u64 	%r127, %rd25;
	shl.b64 	%rd134, %rd51, 2;
	add.s64 	%rd135, %rd2, %rd134;
	ld.global.f32 	%f22, [%rd135];
	st.shared.f32 	[%r228+256], %f22;
	st.local.v2.u32 	[%rd3], {%r1, %r2};
	st.local.v2.u32 	[%rd3+8], {%r3, %r4};
	st.local.u64 	[%rd3+16], %rd50;
	st.local.v2.u32 	[%rd3+24], {%r28, %r127};
	st.local.u64 	[%rd3+32], %rd51;
	mov.u64 	%rd136, $str$1;
	cvta.global.u64 	%rd137, %rd136;
	add.u64 	%rd138, %SP, 0;
	{ // callseq 9, 0
	.param .b64 param0;
	st.param.b64 	[param0], %rd137;
	.param .b64 param1;
	st.param.b64 	[param1], %rd138;
	.param .b32 retval0;
	call.uni (retval0), 
	vprintf, 
	(
	param0, 
	param1
	);
	ld.param.b32 	%r128, [retval0];
	} // callseq 9
$L__BB0_43:
	add.s64 	%rd161, %rd161, 256;
	add.s32 	%r228, %r228, 1024;
	setp.lt.u64 	%p40, %rd161, %rd24;
	@%p40 bra 	$L__BB0_20;
$L__BB0_44:
	ld.param.u32 	%r221, [_Z21kernel_batched_matmulILi8EEvPKfS1_Pfiiiiiii_param_9];
	ld.param.u32 	%r220, [_Z21kernel_batched_matmulILi8EEvPKfS1_Pfiiiiiii_param_8];
	bar.sync 	0;
	setp.ge.u32 	%p41, %r5, %r221;
	setp.ge.u32 	%p42, %r6, %r220;
	or.pred  	%p43, %p41, %p42;
	@%p43 bra 	$L__BB0_58;
	setp.lt.s32 	%p44, %r42, 1;
	mov.f32 	%f77, 0f00000000;
	@%p44 bra 	$L__BB0_57;
	cvt.u32.u64 	%r132, %rd7;
	mul.lo.s32 	%r30, %r42, %r4;
	add.s32 	%r31, %r132, %r3;
	and.b32  	%r32, %r42, 7;
	setp.lt.u32 	%p45, %r42, 8;
	mov.f32 	%f77, 0f00000000;
	mov.b32 	%r231, 0;
	@%p45 bra 	$L__BB0_49;
	mov.f32 	%f77, 0f00000000;
	mov.b32 	%r229, 0;
	mov.u64 	%rd139, $str$2;
	add.u64 	%rd141, %SP, 0;
$L__BB0_48:
	.pragma "nounroll";
	add.s32 	%r134, %r229, %r30;
	shl.b32 	%r135, %r134, 2;
	mov.u32 	%r136, smem;
	add.s32 	%r137, %r136, %r135;
	ld.shared.f32 	%f27, [%r137];
	shl.b32 	%r138, %r229, 3;
	add.s32 	%r139, %r31, %r138;
	shl.b32 	%r140, %r139, 2;
	add.s32 	%r141, %r136, %r140;
	ld.shared.f32 	%f28, [%r141];
	fma.rn.f32 	%f29, %f27, %f28, %f77;
	cvt.f64.f32 	%fd1, %f27;
	cvt.f64.f32 	%fd2, %f28;
	st.local.v2.u32 	[%rd3], {%r5, %r6};
	st.local.u32 	[%rd3+8], %r134;
	st.local.f64 	[%rd3+16], %fd1;
	st.local.u32 	[%rd3+24], %r139;
	st.local.f64 	[%rd3+32], %fd2;
	cvta.global.u64 	%rd140, %rd139;
	{ // callseq 10, 0
	.param .b64 param0;
	st.param.b64 	[param0], %rd140;
	.param .b64 param1;
	st.param.b64 	[param1], %rd141;
	.param .b32 retval0;
	call.uni (retval0), 
	vprintf, 
	(
	param0, 
	param1
	);
	ld.param.b32 	%r142, [retval0];
	} // callseq 10
	add.s32 	%r144, %r134, 1;
	ld.shared.f32 	%f30, [%r137+4];
	add.s32 	%r145, %r139, 8;
	ld.shared.f32 	%f31, [%r141+32];
	fma.rn.f32 	%f32, %f30, %f31, %f29;
	cvt.f64.f32 	%fd3, %f30;
	cvt.f64.f32 	%fd4, %f31;
	st.local.v2.u32 	[%rd3], {%r5, %r6};
	st.local.u32 	[%rd3+8], %r144;
	st.local.f64 	[%rd3+16], %fd3;
	st.local.u32 	[%rd3+24], %r145;
	st.local.f64 	[%rd3+32], %fd4;
	{ // callseq 11, 0
	.param .b64 param0;
	st.param.b64 	[param0], %rd140;
	.param .b64 param1;
	st.param.b64 	[param1], %rd141;
	.param .b32 retval0;
	call.uni (retval0), 
	vprintf, 
	(
	param0, 
	param1
	);
	ld.param.b32 	%r146, [retval0];
	} // callseq 11
	add.s32 	%r148, %r134, 2;
	ld.shared.f32 	%f33, [%r137+8];
	add.s32 	%r149, %r139, 16;
	ld.shared.f32 	%f34, [%r141+64];
	fma.rn.f32 	%f35, %f33, %f34, %f32;
	cvt.f64.f32 	%fd5, %f33;
	cvt.f64.f32 	%fd6, %f34;
	st.local.v2.u32 	[%rd3], {%r5, %r6};
	st.local.u32 	[%rd3+8], %r148;
	st.local.f64 	[%rd3+16], %fd5;
	st.local.u32 	[%rd3+24], %r149;
	st.local.f64 	[%rd3+32], %fd6;
	{ // callseq 12, 0
	.param .b64 param0;
	st.param.b64 	[param0], %rd140;
	.param .b64 param1;
	st.param.b64 	[param1], %rd141;
	.param .b32 retval0;
	call.uni (retval0), 
	vprintf, 
	(
	param0, 
	param1
	);
	ld.param.b32 	%r150, [retval0];
	} // callseq 12
	add.s32 	%r152, %r134, 3;
	ld.shared.f32 	%f36, [%r137+12];
	add.s32 	%r153, %r139, 24;
	ld.shared.f32 	%f37, [%r141+96];
	fma.rn.f32 	%f38, %f36, %f37, %f35;
	cvt.f64.f32 	%fd7, %f36;
	cvt.f64.f32 	%fd8, %f37;
	st.local.v2.u32 	[%rd3], {%r5, %r6};
	st.local.u32 	[%rd3+8], %r152;
	st.local.f64 	[%rd3+16], %fd7;
	st.local.u32 	[%rd3+24], %r153;
	st.local.f64 	[%rd3+32], %fd8;
	{ // callseq 13, 0
	.param .b64 param0;
	st.param.b64 	[param0], %rd140;
	.param .b64 param1;
	st.param.b64 	[param1], %rd141;
	.param .b32 retval0;
	call.uni (retval0), 
	vprintf, 
	(
	param0, 
	param1
	);
	ld.param.b32 	%r154, [retval0];
	} // callseq 13
	add.s32 	%r156, %r134, 4;
	ld.shared.f32 	%f39, [%r137+16];
	add.s32 	%r157, %r139, 32;
	ld.shared.f32 	%f40, [%r141+128];
	fma.rn.f32 	%f41, %f39, %f40, %f38;
	cvt.f64.f32 	%fd9, %f39;
	cvt.f64.f32 	%fd10, %f40;
	st.local.v2.u32 	[%rd3], {%r5, %r6};
	st.local.u32 	[%rd3+8], %r156;
	st.local.f64 	[%rd3+16], %fd9;
	st.local.u32 	[%rd3+24], %r157;
	st.local.f64 	[%rd3+32], %fd10;
	{ // callseq 14, 0
	.param .b64 param0;
	st.param.b64 	[param0], %rd140;
	.param .b64 param1;
	st.param.b64 	[param1], %rd141;
	.param .b32 retval0;
	call.uni (retval0), 
	vprintf, 
	(
	param0, 
	param1
	);
	ld.param.b32 	%r158, [retval0];
	} // callseq 14
	add.s32 	%r160, %r134, 5;
	ld.shared.f32 	%f42, [%r137+20];
	add.s32 	%r161, %r139, 40;
	ld.shared.f32 	%f43, [%r141+160];
	fma.rn.f32 	%f44, %f42, %f43, %f41;
	cvt.f64.f32 	%fd11, %f42;
	cvt.f64.f32 	%fd12, %f43;
	st.local.v2.u32 	[%rd3], {%r5, %r6};
	st.local.u32 	[%rd3+8], %r160;
	st.local.f64 	[%rd3+16], %fd11;
	st.local.u32 	[%rd3+24], %r161;
	st.local.f64 	[%rd3+32], %fd12;
	{ // callseq 15, 0
	.param .b64 param0;
	st.param.b64 	[param0], %rd140;
	.param .b64 param1;
	st.param.b64 	[param1], %rd141;
	.param .b32 retval0;
	call.uni (retval0), 
	vprintf, 
	(
	param0, 
	param1
	);
	ld.param.b32 	%r162, [retval0];
	} // callseq 15
	add.s32 	%r164, %r134, 6;
	ld.shared.f32 	%f45, [%r137+24];
	add.s32 	%r165, %r139, 48;
	ld.shared.f32 	%f46, [%r141+192];
	fma.rn.f32 	%f47, %f45, %f46, %f44;
	cvt.f64.f32 	%fd13, %f45;
	cvt.f64.f32 	%fd14, %f46;
	st.local.v2.u32 	[%rd3], {%r5, %r6};
	st.local.u32 	[%rd3+8], %r164;
	st.local.f64 	[%rd3+16], %fd13;
	st.local.u32 	[%rd3+24], %r165;
	st.local.f64 	[%rd3+32], %fd14;
	{ // callseq 16, 0
	.param .b64 param0;
	st.param.b64 	[param0], %rd140;
	.param .b64 param1;
	st.param.b64 	[param1], %rd141;
	.param .b32 retval0;
	call.uni (retval0), 
	vprintf, 
	(
	param0, 
	param1
	);
	ld.param.b32 	%r166, [retval0];
	} // callseq 16
	add.s32 	%r168, %r134, 7;
	ld.shared.f32 	%f48, [%r137+28];
	add.s32 	%r169, %r139, 56;
	ld.shared.f32 	%f49, [%r141+224];
	fma.rn.f32 	%f77, %f48, %f49, %f47;
	cvt.f64.f32 	%fd15, %f48;
	cvt.f64.f32 	%fd16, %f49;
	st.local.v2.u32 	[%rd3], {%r5, %r6};
	st.local.u32 	[%rd3+8], %r168;
	st.local.f64 	[%rd3+16], %fd15;
	st.local.u32 	[%rd3+24], %r169;
	st.local.f64 	[%rd3+32], %fd16;
	{ // callseq 17, 0
	.param .b64 param0;
	st.param.b64 	[param0], %rd140;
	.param .b64 param1;
	st.param.b64 	[param1], %rd141;
	.param .b32 retval0;
	call.uni (retval0), 
	vprintf, 
	(
	param0, 
	param1
	);
	ld.param.b32 	%r170, [retval0];
	} // callseq 17
	add.s32 	%r229, %r229, 8;
	and.b32  	%r231, %r42, 2147483640;
	setp.ne.s32 	%p46, %r229, %r231;
	@%p46 bra 	$L__BB0_48;
$L__BB0_49:
	setp.eq.s32 	%p47, %r32, 0;
	@%p47 bra 	$L__BB0_57;
	and.b32  	%r37, %r42, 3;
	setp.lt.u32 	%p48, %r32, 4;
	@%p48 bra 	$L__BB0_52;
	add.s32 	%r172, %r231, %r30;
	shl.b32 	%r173, %r172, 2;
	mov.u32 	%r174, smem;
	add.s32 	%r175, %r174, %r173;
	ld.shared.f32 	%f51, [%r175];
	shl.b32 	%r176, %r231, 3;
	add.s32 	%r177, %r31, %r176;
	shl.b32 	%r178, %r177, 2;
	add.s32 	%r179, %r174, %r178;
	ld.shared.f32 	%f52, [%r179];
	fma.rn.f32 	%f53, %f51, %f52, %f77;
	cvt.f64.f32 	%fd17, %f51;
	cvt.f64.f32 	%fd18, %f52;
	st.local.v2.u32 	[%rd3], {%r5, %r6};
	st.local.u32 	[%rd3+8], %r172;
	st.local.f64 	[%rd3+16], %fd17;
	st.local.u32 	[%rd3+24], %r177;
	st.local.f64 	[%rd3+32], %fd18;
	mov.u64 	%rd142, $str$2;
	cvta.global.u64 	%rd143, %rd142;
	add.u64 	%rd144, %SP, 0;
	{ // callseq 18, 0
	.param .b64 param0;
	st.param.b64 	[param0], %rd143;
	.param .b64 param1;
	st.param.b64 	[param1], %rd144;
	.param .b32 retval0;
	call.uni (retval0), 
	vprintf, 
	(
	param0, 
	param1
	);
	ld.param.b32 	%r180, [retval0];
	} // callseq 18
	add.s32 	%r182, %r172, 1;
	ld.shared.f32 	%f54, [%r175+4];
	add.s32 	%r183, %r177, 8;
	ld.shared.f32 	%f55, [%r179+32];
	fma.rn.f32 	%f56, %f54, %f55, %f53;
	cvt.f64.f32 	%fd19, %f54;
	cvt.f64.f32 	%fd20, %f55;
	st.local.v2.u32 	[%rd3], {%r5, %r6};
	st.local.u32 	[%rd3+8], %r182;
	st.local.f64 	[%rd3+16], %fd19;
	st.local.u32 	[%rd3+24], %r183;
	st.local.f64 	[%rd3+32], %fd20;
	{ // callseq 19, 0
	.param .b64 param0;
	st.param.b64 	[param0], %rd143;
	.param .b64 param1;
	st.param.b64 	[param1], %rd144;
	.param .b32 retval0;
	call.uni (retval0), 
	vprintf, 
	(
	param0, 
	param1
	);
	ld.param.b32 	%r184, [retval0];
	} // callseq 19
	add.s32 	%r186, %r172, 2;
	ld.shared.f32 	%f57, [%r175+8];
	add.s32 	%r187, %r177, 16;
	ld.shared.f32 	%f58, [%r179+64];
	fma.rn.f32 	%f59, %f57, %f58, %f56;
	cvt.f64.f32 	%fd21, %f57;
	cvt.f64.f32 	%fd22, %f58;
	st.local.v2.u32 	[%rd3], {%r5, %r6};
	st.local.u32 	[%rd3+8], %r186;
	st.local.f64 	[%rd3+16], %fd21;
	st.local.u32 	[%rd3+24], %r187;
	st.local.f64 	[%rd3+32], %fd22;
	{ // callseq 20, 0
	.param .b64 param0;
	st.param.b64 	[param0], %rd143;
	.param .b64 param1;
	st.param.b64 	[param1], %rd144;
	.param .b32 retval0;
	call.uni (retval0), 
	vprintf, 
	(
	param0, 
	param1
	);
	ld.param.b32 	%r188, [retval0];
	} // callseq 20
	add.s32 	%r190, %r172, 3;
	ld.shared.f32 	%f60, [%r175+12];
	add.s32 	%r191, %r177, 24;
	ld.shared.f32 	%f61, [%r179+96];
	fma.rn.f32 	%f77, %f60, %f61, %f59;
	cvt.f64.f32 	%fd23, %f60;
	cvt.f64.f32 	%fd24, %f61;
	st.local.v2.u32 	[%rd3], {%r5, %r6};
	st.local.u32 	[%rd3+8], %r190;
	st.local.f64 	[%rd3+16], %fd23;
	st.local.u32 	[%rd3+24], %r191;
	st.local.f64 	[%rd3+32], %fd24;
	{ // callseq 21, 0
	.param .b64 param0;
	st.param.b64 	[param0], %rd143;
	.param .b64 param1;
	st.param.b64 	[param1], %rd144;
	.param .b32 retval0;
	call.uni (retval0), 
	vprintf, 
	(
	param0, 
	param1
	);
	ld.param.b32 	%r192, [retval0];
	} // callseq 21
	add.s32 	%r231, %r231, 4;
$L__BB0_52:
	setp.eq.s32 	%p49, %r37, 0;
	@%p49 bra 	$L__BB0_57;
	setp.eq.s32 	%p50, %r37, 1;
	@%p50 bra 	$L__BB0_55;
	add.s32 	%r194, %r231, %r30;
	shl.b32 	%r195, %r194, 2;
	mov.u32 	%r196, smem;
	add.s32 	%r197, %r196, %r195;
	ld.shared.f32 	%f63, [%r197];
	shl.b32 	%r198, %r231, 3;
	add.s32 	%r199, %r31, %r198;
	shl.b32 	%r200, %r199, 2;
	add.s32 	%r201, %r196, %r200;
	ld.shared.f32 	%f64, [%r201];
	fma.rn.f32 	%f65, %f63, %f64, %f77;
	cvt.f64.f32 	%fd25, %f63;
	cvt.f64.f32 	%fd26, %f64;
	st.local.v2.u32 	[%rd3], {%r5, %r6};
	st.local.u32 	[%rd3+8], %r194;
	st.local.f64 	[%rd3+16], %fd25;
	st.local.u32 	[%rd3+24], %r199;
	st.local.f64 	[%rd3+32], %fd26;
	mov.u64 	%rd145, $str$2;
	cvta.global.u64 	%rd146, %rd145;
	add.u64 	%rd147, %SP, 0;
	{ // callseq 22, 0
	.param .b64 param0;
	st.param.b64 	[param0], %rd146;
	.param .b64 param1;
	st.param.b64 	[param1], %rd147;
	.param .b32 retval0;
	call.uni (retval0), 
	vprintf, 
	(
	param0, 
	param1
	);
	ld.param.b32 	%r202, [retval0];
	} // callseq 22
	add.s32 	%r204, %r194, 1;
	ld.shared.f32 	%f66, [%r197+4];
	add.s32 	%r205, %r199, 8;
	ld.shared.f32 	%f67, [%r201+32];
	fma.rn.f32 	%f77, %f66, %f67, %f65;
	cvt.f64.f32 	%fd27, %f66;
	cvt.f64.f32 	%fd28, %f67;
	st.local.v2.u32 	[%rd3], {%r5, %r6};
	st.local.u32 	[%rd3+8], %r204;
	st.local.f64 	[%rd3+16], %fd27;
	st.local.u32 	[%rd3+24], %r205;
	st.local.f64 	[%rd3+32], %fd28;
	{ // callseq 23, 0
	.param .b64 param0;
	st.param.b64 	[param0], %rd146;
	.param .b64 param1;
	st.param.b64 	[param1], %rd147;
	.param .b32 retval0;
	call.uni (retval0), 
	vprintf, 
	(
	param0, 
	param1
	);
	ld.param.b32 	%r206, [retval0];
	} // callseq 23
	add.s32 	%r231, %r231, 2;
$L__BB0_55:
	and.b32  	%r208, %r42, 1;
	setp.eq.b32 	%p51, %r208, 1;
	not.pred 	%p52, %p51;
	@%p52 bra 	$L__BB0_57;
	add.s32 	%r209, %r231, %r30;
	shl.b32 	%r210, %r209, 2;
	mov.u32 	%r211, smem;
	add.s32 	%r212, %r211, %r210;
	ld.shared.f32 	%f68, [%r212];
	shl.b32 	%r213, %r231, 3;
	add.s32 	%r214, %r31, %r213;
	shl.b32 	%r215, %r214, 2;
	add.s32 	%r216, %r211, %r215;
	ld.shared.f32 	%f69, [%r216];
	fma.rn.f32 	%f77, %f68, %f69, %f77;
	cvt.f64.f32 	%fd29, %f68;
	cvt.f64.f32 	%fd30, %f69;
	st.local.v2.u32 	[%rd3], {%r5, %r6};
	st.local.u32 	[%rd3+8], %r209;
	st.local.f64 	[%rd3+16], %fd29;
	st.local.u32 	[%rd3+24], %r214;
	st.local.f64 	[%rd3+32], %fd30;
	mov.u64 	%rd148, $str$2;
	cvta.global.u64 	%rd149, %rd148;
	add.u64 	%rd150, %SP, 0;
	{ // callseq 24, 0
	.param .b64 param0;
	st.param.b64 	[param0], %rd149;
	.param .b64 param1;
	st.param.b64 	[param1], %rd150;
	.param .b32 retval0;
	call.uni (retval0), 
	vprintf, 
	(
	param0, 
	param1
	);
	ld.param.b32 	%r217, [retval0];
	} // callseq 24
$L__BB0_57:
	ld.param.u32 	%r222, [_Z21kernel_batched_matmulILi8EEvPKfS1_Pfiiiiiii_param_9];
	ld.param.u64 	%rd154, [_Z21kernel_batched_matmulILi8EEvPKfS1_Pfiiiiiii_param_2];
	mad.lo.s32 	%r219, %r222, %r6, %r5;
	cvta.to.global.u64 	%rd151, %rd154;
	mul.wide.u32 	%rd152, %r219, 4;
	add.s64 	%rd153, %rd151, %rd152;
	st.global.f32 	[%rd153], %f77;
$L__BB0_58:
	ret;

}


// ===== COMPILED SASS (sm_100) =====

	.target	sm_100

	.elftype	@"ET_EXEC"


//--------------------- .note.nv.tkinfo           --------------------------
	.section	.note.nv.tkinfo,"",@"SHT_NOTE"
	.sectionflags	@"SHF_NOTE_NV_TKINFO"
	.tkinfo
        /*0018*/ 	.word	0x00000002
        /*0030*/ 	.string	""
        /*0030*/ 	.string	"ptxas"
        /*0030*/ 	.string	"Cuda compilation tools, release 13.0, V13.0.88"
        /*0030*/ 	.string	"Build cuda_13.0.r13.0/compiler.36424714_0"
        /*0030*/ 	.string	"-arch sm_100 -m 64 "



//--------------------- .note.nv.cuinfo           --------------------------
	.section	.note.nv.cuinfo,"",@"SHT_NOTE"
	.sectionflags	@"SHF_NOTE_NV_CUINFO"
        /*0018*/ 	.short	0x0002
        /*001a*/ 	.short	0x0064
        /*001c*/ 	.short	0x0082
	.zero		2


//--------------------- .nv.info                  --------------------------
	.section	.nv.info,"",@"SHT_CUDA_INFO"
	.align	4


	//----- nvinfo : EIATTR_REGCOUNT
	.align		4
        /*0000*/ 	.byte	0x04, 0x2f
        /*0002*/ 	.short	(.L_4 - .L_3)
	.align		4
.L_3:
        /*0004*/ 	.word	index@(_Z21kernel_batched_matmulILi8EEvPKfS1_Pfiiiiiii)
        /*0008*/ 	.word	0x00000026


	//----- nvinfo : EIATTR_FRAME_SIZE
	.align		4
.L_4:
        /*000c*/ 	.byte	0x04, 0x11
        /*000e*/ 	.short	(.L_6 - .L_5)
	.align		4
.L_5:
        /*0010*/ 	.word	index@(_Z21kernel_batched_matmulILi8EEvPKfS1_Pfiiiiiii)
        /*0014*/ 	.word	0x00000028


	//----- nvinfo : EIATTR_MIN_STACK_SIZE
	.align		4
.L_6:
        /*0018*/ 	.byte	0x04, 0x12
        /*001a*/ 	.short	(.L_8 - .L_7)
	.align		4
.L_7:
        /*001c*/ 	.word	index@(_Z21kernel_batched_matmulILi8EEvPKfS1_Pfiiiiiii)
        /*0020*/ 	.word	0x00000028
.L_8:


//--------------------- .nv.compat                --------------------------
	.section	.nv.compat,"",@"SHT_CUDA_COMPAT_INFO"
	.align	4
        /*0000*/ 	.byte	0x02, 0x09, 0x00, 0x00, 0x02, 0x02, 0x01, 0x00, 0x02, 0x05, 0x05, 0x00, 0x03, 0x07, 0x01, 0x01
        /*0010*/ 	.byte	0x02, 0x03, 0x00, 0x00, 0x02, 0x06, 0x01, 0x00, 0x04, 0x0b, 0x08, 0x00, 0x09, 0x00, 0x00, 0x00
        /*0020*/ 	.byte	0x00, 0x00, 0x00, 0x00


//--------------------- .nv.info._Z21kernel_batched_matmulILi8EEvPKfS1_Pfiiiiiii --------------------------
	.section	.nv.info._Z21kernel_batched_matmulILi8EEvPKfS1_Pfiiiiiii,"",@"SHT_CUDA_INFO"
	.sectionflags	@""
	.align	4


	//----- nvinfo : EIATTR_CUDA_API_VERSION
	.align		4
        /*0000*/ 	.byte	0x04, 0x37
        /*0002*/ 	.short	(.L_10 - .L_9)
.L_9:
        /*0004*/ 	.word	0x00000082


	//----- nvinfo : EIATTR_KPARAM_INFO
	.align		4
.L_10:
        /*0008*/ 	.byte	0x04, 0x17
        /*000a*/ 	.short	(.L_12 - .L_11)
.L_11:
        /*000c*/ 	.word	0x00000000
        /*0010*/ 	.short	0x0009
        /*0012*/ 	.short	0x0030
        /*0014*/ 	.byte	0x00, 0xf0, 0x11, 0x00


	//----- nvinfo : EIATTR_KPARAM_INFO
	.align		4
.L_12:
        /*0018*/ 	.byte	0x04, 0x17
        /*001a*/ 	.short	(.L_14 - .L_13)
.L_13:
        /*001c*/ 	.word	0x00000000
        /*0020*/ 	.short	0x0008
        /*0022*/ 	.short	0x002c
        /*0024*/ 	.byte	0x00, 0xf0, 0x11, 0x00


	//----- nvinfo : EIATTR_KPARAM_INFO
	.align		4
.L_14:
        /*0028*/ 	.byte	0x04, 0x17
        /*002a*/ 	.short	(.L_16 - .L_15)
.L_15:
        /*002c*/ 	.word	0x00000000
        /*0030*/ 	.short	0x0007
        /*0032*/ 	.short	0x0028
        /*0034*/ 	.byte	0x00, 0xf0, 0x11, 0x00


	//----- nvinfo : EIATTR_KPARAM_INFO
	.align		4
.L_16:
        /*0038*/ 	.byte	0x04, 0x17
        /*003a*/ 	.short	(.L_18 - .L_17)
.L_17:
        /*003c*/ 	.word	0x00000000
        /*0040*/ 	.short	0x0006
        /*0042*/ 	.short	0x0024
        /*0044*/ 	.byte	0x00, 0xf0, 0x11, 0x00


	//----- nvinfo : EIATTR_KPARAM_INFO
	.align		4
.L_18:
        /*0048*/ 	.byte	0x04, 0x17
        /*004a*/ 	.short	(.L_20 - .L_19)
.L_19:
        /*004c*/ 	.word	0x00000000
        /*0050*/ 	.short	0x0005
        /*0052*/ 	.short	0x0020
        /*0054*/ 	.byte	0x00, 0xf0, 0x11, 0x00


	//----- nvinfo : EIATTR_KPARAM_INFO
	.align		4
.L_20:
        /*0058*/ 	.byte	0x04, 0x17
        /*005a*/ 	.short	(.L_22 - .L_21)
.L_21:
        /*005c*/ 	.word	0x00000000
        /*0060*/ 	.short	0x0004
        /*0062*/ 	.short	0x001c
        /*0064*/ 	.byte	0x00, 0xf0, 0x11, 0x00


	//----- nvinfo : EIATTR_KPARAM_INFO
	.align		4
.L_22:
        /*0068*/ 	.byte	0x04, 0x17
        /*006a*/ 	.short	(.L_24 - .L_23)
.L_23:
        /*006c*/ 	.word	0x00000000
        /*0070*/ 	.short	0x0003
        /*0072*/ 	.short	0x0018
        /*0074*/ 	.byte	0x00, 0xf0, 0x11, 0x00


	//----- nvinfo : EIATTR_KPARAM_INFO
	.align		4
.L_24:
        /*0078*/ 	.byte	0x04, 0x17
        /*007a*/ 	.short	(.L_26 - .L_25)
.L_25:
        /*007c*/ 	.word	0x00000000
        /*0080*/ 	.short	0x0002
        /*0082*/ 	.short	0x0010
        /*0084*/ 	.byte	0x00, 0xf5, 0x21, 0x00


	//----- nvinfo : EIATTR_KPARAM_INFO
	.align		4
.L_26:
        /*0088*/ 	.byte	0x04, 0x17
        /*008a*/ 	.short	(.L_28 - .L_27)
.L_27:
        /*008c*/ 	.word	0x00000000
        /*0090*/ 	.short	0x0001
        /*0092*/ 	.short	0x0008
        /*0094*/ 	.byte	0x00, 0xf5, 0x21, 0x00


	//----- nvinfo : EIATTR_KPARAM_INFO
	.align		4
.L_28:
        /*0098*/ 	.byte	0x04, 0x17
        /*009a*/ 	.short	(.L_30 - .L_29)
.L_29:
        /*009c*/ 	.word	0x00000000
        /*00a0*/ 	.short	0x0000
        /*00a2*/ 	.short	0x0000
        /*00a4*/ 	.byte	0x00, 0xf5, 0x21, 0x00


	//----- nvinfo : EIATTR_SPARSE_MMA_MASK
	.align		4
.L_30:
        /*00a8*/ 	.byte	0x03, 0x50
        /*00aa*/ 	.short	0x0000


	//----- nvinfo : EIATTR_MAXREG_COUNT
	.align		4
        /*00ac*/ 	.byte	0x03, 0x1b
        /*00ae*/ 	.short	0x00ff


	//----- nvinfo : EIATTR_NUM_BARRIERS
	.align		4
        /*00b0*/ 	.byte	0x02, 0x4c
        /*00b2*/ 	.byte	0x01
	.zero		1


	//----- nvinfo : EIATTR_EXTERNS
	.align		4
        /*00b4*/ 	.byte	0x04, 0x0f
        /*00b6*/ 	.short	(.L_32 - .L_31)


	//   ....[0]....
	.align		4
.L_31:
        /*00b8*/ 	.word	index@(vprintf)


	//----- nvinfo : EIATTR_MERCURY_ISA_VERSION
	.align		4
.L_32:
        /*00bc*/ 	.byte	0x03, 0x5f
        /*00be*/ 	.short	0x0101


	//----- nvinfo : EIATTR_VRC_CTA_INIT_COUNT
	.align		4
        /*00c0*/ 	.byte	0x02, 0x4a
	.zero		1
	.zero		1


	//----- nvinfo : EIATTR_SYSCALL_OFFSETS
	.align		4
        /*00c4*/ 	.byte	0x04, 0x46
        /*00c6*/ 	.short	(.L_34 - .L_33)


	//   ....[0]....
.L_33:
        /*00c8*/ 	.word	0x000005b0


	//   ....[1]....
        /*00cc*/ 	.word	0x00000960


	//   ....[2]....
        /*00d0*/ 	.word	0x00000b10


	//   ....[3]....
        /*00d4*/ 	.word	0x00000ca0


	//   ....[4]....
        /*00d8*/ 	.word	0x00000e30


	//   ....[5]....
        /*00dc*/ 	.word	0x00001350


	//   ....[6]....
        /*00e0*/ 	.word	0x00001780


	//   ....[7]....
        /*00e4*/ 	.word	0x000019a0


	//   ....[8]....
        /*00e8*/ 	.word	0x00001ba0


	//   ....[9]....
        /*00ec*/ 	.word	0x00001da0


	//   ....[10]....
        /*00f0*/ 	.word	0x00002160


	//   ....[11]....
        /*00f4*/ 	.word	0x000022a0


	//   ....[12]....
        /*00f8*/ 	.word	0x000023e0


	//   ....[13]....
        /*00fc*/ 	.word	0x00002520


	//   ....[14]....
        /*0100*/ 	.word	0x00002660


	//   ....[15]....
        /*0104*/ 	.word	0x000027a0


	//   ....[16]....
        /*0108*/ 	.word	0x000028e0


	//   ....[17]....
        /*010c*/ 	.word	0x00002a20


	//   ....[18]....
        /*0110*/ 	.word	0x00002c80


	//   ....[19]....
        /*0114*/ 	.word	0x00002dc0


	//   ....[20]....
        /*0118*/ 	.word	0x00002f00


	//   ....[21]....
        /*011c*/ 	.word	0x00003040


	//   ....[22]....
        /*0120*/ 	.word	0x00003250


	//   ....[23]....
        /*0124*/ 	.word	0x00003390


	//   ....[24]....
        /*0128*/ 	.word	0x00003590


	//----- nvinfo : EIATTR_EXIT_INSTR_OFFSETS
	.align		4
.L_34:
        /*012c*/ 	.byte	0x04, 0x1c
        /*012e*/ 	.short	(.L_36 - .L_35)


	//   ....[0]....
.L_35:
        /*0130*/ 	.word	0x00001ed0


	//   ....[1]....
        /*0134*/ 	.word	0x00003600


	//----- nvinfo : EIATTR_CRS_STACK_SIZE
	.align		4
.L_36:
        /*0138*/ 	.byte	0x04, 0x1e
        /*013a*/ 	.short	(.L_38 - .L_37)
.L_37:
        /*013c*/ 	.word	0x00000000


	//----- nvinfo : EIATTR_CBANK_PARAM_SIZE
	.align		4
.L_38:
        /*0140*/ 	.byte	0x03, 0x19
        /*0142*/ 	.short	0x0034


	//----- nvinfo : EIATTR_PARAM_CBANK
	.align		4
        /*0144*/ 	.byte	0x04, 0x0a
        /*0146*/ 	.short	(.L_40 - .L_39)
	.align		4
.L_39:
        /*0148*/ 	.word	index@(.nv.constant0._Z21kernel_batched_matmulILi8EEvPKfS1_Pfiiiiiii)
        /*014c*/ 	.short	0x0380
        /*014e*/ 	.short	0x0034


	//----- nvinfo : EIATTR_SW_WAR
	.align		4
.L_40:
        /*0150*/ 	.byte	0x04, 0x36
        /*0152*/ 	.short	(.L_42 - .L_41)
.L_41:
        /*0154*/ 	.word	0x00000008
.L_42:


//--------------------- .nv.callgraph             --------------------------
	.section	.nv.callgraph,"",@"SHT_CUDA_CALLGRAPH"
	.align	4
	.sectionentsize	8
	.align		4
        /*0000*/ 	.word	0x00000000
	.align		4
        /*0004*/ 	.word	0xffffffff
	.align		4
        /*0008*/ 	.word	index@(_Z21kernel_batched_matmulILi8EEvPKfS1_Pfiiiiiii)
	.align		4
        /*000c*/ 	.word	index@(vprintf)
	.align		4
        /*0010*/ 	.word	0x00000000
	.align		4
        /*0014*/ 	.word	0xfffffffe
	.align		4
        /*0018*/ 	.word	0x00000000
	.align		4
        /*001c*/ 	.word	0xfffffffd
	.align		4
        /*0020*/ 	.word	0x00000000
	.align		4
        /*0024*/ 	.word	0xfffffffc


//--------------------- .nv.constant4             --------------------------
	.section	.nv.constant4,"a",@progbits
	.align	8
	.align		8
.nv.constant4:
        /*0000*/ 	.dword	vprintf
	.align		8
        /*0008*/ 	.dword	$str
	.align		8
        /*0010*/ 	.dword	$str$1
	.align		8
        /*0018*/ 	.dword	$str$2


//--------------------- .text._Z21kernel_batched_matmulILi8EEvPKfS1_Pfiiiiiii --------------------------
	.section	.text._Z21kernel_batched_matmulILi8EEvPKfS1_Pfiiiiiii,"ax",@progbits
	.align	128
        .global         _Z21kernel_batched_matmulILi8EEvPKfS1_Pfiiiiiii
        .type           _Z21kernel_batched_matmulILi8EEvPKfS1_Pfiiiiiii,@function
        .size           _Z21kernel_batched_matmulILi8EEvPKfS1_Pfiiiiiii,(.L_x_57 - _Z21kernel_batched_matmulILi8EEvPKfS1_Pfiiiiiii)
        .other          _Z21kernel_batched_matmulILi8EEvPKfS1_Pfiiiiiii,@"STO_CUDA_ENTRY STV_DEFAULT"
_Z21kernel_batched_matmulILi8EEvPKfS1_Pfiiiiiii:
.text._Z21kernel_batched_matmulILi8EEvPKfS1_Pfiiiiiii:
[----:B------:R-:W0:Y:S01]  /*0000*/  LDC R1, c[0x0][0x37c] ;  /* 0x0000df00ff017b82 */ /* 0x000e220000000800 */
[----:B------:R-:W1:Y:S01]  /*0010*/  S2R R23, SR_TID.Y ;  /* 0x0000000000177919 */ /* 0x000e620000002200 */
[----:B------:R-:W2:Y:S01]  /*0020*/  LDCU UR43, c[0x0][0x3a0] ;  /* 0x00007400ff2b77ac */ /* 0x000ea20008000800 */
[----:B0-----:R-:W-:Y:S01]  /*0030*/  VIADD R1, R1, 0xffffffd8 ;  /* 0xffffffd801017836 */ /* 0x001fe20000000000 */
[----:B------:R-:W-:Y:S01]  /*0040*/  BSSY.RECONVERGENT B8, `(.L_x_0) ;  /* 0x00000e9000087945 */ /* 0x000fe20003800200 */
[----:B------:R-:W0:Y:S01]  /*0050*/  S2R R22, SR_TID.X ;  /* 0x0000000000167919 */ /* 0x000e220000002100 */
[----:B------:R-:W3:Y:S01]  /*0060*/  LDCU UR4, c[0x0][0x2f8] ;  /* 0x00005f00ff0477ac */ /* 0x000ee20008000800 */
[----:B------:R-:W4:Y:S01]  /*0070*/  S2R R27, SR_CTAID.Y ;  /* 0x00000000001b7919 */ /* 0x000f220000002600 */
[----:B------:R-:W5:Y:S01]  /*0080*/  LDCU UR5, c[0x0][0x2fc] ;  /* 0x00005f80ff0577ac */ /* 0x000f620008000800 */
[----:B------:R-:W4:Y:S01]  /*0090*/  S2R R26, SR_CTAID.X ;  /* 0x00000000001a7919 */ /* 0x000f220000002500 */
[----:B------:R-:W0:Y:S01]  /*00a0*/  LDCU.64 UR36, c[0x0][0x358] ;  /* 0x00006b00ff2477ac */ /* 0x000e220008000a00 */
[----:B------:R-:W0:Y:S01]  /*00b0*/  LDCU UR46, c[0x0][0x3a8] ;  /* 0x00007500ff2e77ac */ /* 0x000e220008000800 */
[----:B--2---:R-:W-:Y:S01]  /*00c0*/  USHF.L.U32 UR42, UR43, 0x3, URZ ;  /* 0x000000032b2a7899 */ /* 0x004fe200080006ff */
[----:B---3--:R-:W-:Y:S01]  /*00d0*/  IADD3 R24, P1, PT, R1, UR4, RZ ;  /* 0x0000000401187c10 */ /* 0x008fe2000ff3e0ff */
[----:B------:R-:W2:Y:S01]  /*00e0*/  LDCU UR44, c[0x0][0x3a8] ;  /* 0x00007500ff2c77ac */ /* 0x000ea20008000800 */
[----:B------:R-:W3:Y:S03]  /*00f0*/  LDCU UR47, c[0x0][0x3a4] ;  /* 0x00007480ff2f77ac */ /* 0x000ee60008000800 */
[----:B-----5:R-:W-:-:S02]  /*0100*/  IMAD.X R2, RZ, RZ, UR5, P1 ;  /* 0x00000005ff027e24 */ /* 0x020fc400088e06ff */
[----:B-1----:R-:W-:Y:S01]  /*0110*/  IMAD.SHL.U32 R3, R23, 0x8, RZ ;  /* 0x0000000817037824 */ /* 0x002fe200078e00ff */
[----:B------:R-:W1:Y:S03]  /*0120*/  LDCU UR45, c[0x0][0x3a4] ;  /* 0x00007480ff2d77ac */ /* 0x000e660008000800 */
[----:B0-----:R-:W-:Y:S01]  /*0130*/  IMAD.IADD R32, R3, 0x1, R22 ;  /* 0x0000000103207824 */ /* 0x001fe200078e0216 */
[----:B------:R-:W0:Y:S01]  /*0140*/  LDCU.64 UR38, c[0x0][0x388] ;  /* 0x00007100ff2677ac */ /* 0x000e220008000a00 */
[----:B----4-:R-:W-:-:S03]  /*0150*/  IMAD.SHL.U32 R35, R27, 0x8, RZ ;  /* 0x000000081b237824 */ /* 0x010fc600078e00ff */
[----:B------:R-:W-:Y:S01]  /*0160*/  ISETP.GE.U32.AND P0, PT, R32, UR42, PT ;  /* 0x0000002a20007c0c */ /* 0x000fe2000bf06070 */
[----:B------:R-:W4:-:S12]  /*0170*/  LDCU.64 UR40, c[0x0][0x388] ;  /* 0x00007100ff2877ac */ /* 0x000f180008000a00 */
[----:B-123--:R-:W-:Y:S05]  /*0180*/  @P0 BRA `(.L_x_1) ;  /* 0x0000000c00500947 */ /* 0x00efea0003800000 */
[-C--:B------:R-:W-:Y:S01]  /*0190*/  IADD3 R6, P0, PT, R3, R22.reuse, RZ ;  /* 0x0000001603067210 */ /* 0x080fe20007f1e0ff */
[----:B------:R-:W1:Y:S01]  /*01a0*/  LDC.64 R30, c[0x0][0x398] ;  /* 0x0000e600ff1e7b82 */ /* 0x000e620000000a00 */
[----:B------:R-:W-:Y:S01]  /*01b0*/  LOP3.LUT R0, RZ, R22, RZ, 0x33, !PT ;  /* 0x00000016ff007212 */ /* 0x000fe200078e33ff */
[----:B------:R-:W-:Y:S01]  /*01c0*/  IMAD.MOV.U32 R7, RZ, RZ, -0x1 ;  /* 0xffffffffff077424 */ /* 0x000fe200078e00ff */
[----:B------:R-:W-:Y:S01]  /*01d0*/  IADD3 R4, P1, PT, R6, 0x40, RZ ;  /* 0x0000004006047810 */ /* 0x000fe20007f3e0ff */
[----:B------:R-:W-:Y:S01]  /*01e0*/  IMAD.X R5, RZ, RZ, RZ, P0 ;  /* 0x000000ffff057224 */ /* 0x000fe200000e06ff */
[----:B------:R-:W-:Y:S01]  /*01f0*/  BSSY.RECONVERGENT B7, `(.L_x_2) ;  /* 0x0000045000077945 */ /* 0x000fe20003800200 */
[----:B------:R-:W-:Y:S01]  /*0200*/  IMAD R35, R35, UR43, RZ ;  /* 0x0000002b23237c24 */ /* 0x000fe2000f8e02ff */
[----:B------:R-:W-:Y:S01]  /*0210*/  ISETP.GT.U32.AND P0, PT, R4, UR42, PT ;  /* 0x0000002a04007c0c */ /* 0x000fe2000bf04070 */
[----:B------:R-:W-:Y:S02]  /*0220*/  IMAD.X R18, RZ, RZ, R5, P1 ;  /* 0x000000ffff127224 */ /* 0x000fe400008e0605 */
[----:B------:R-:W-:-:S03]  /*0230*/  IMAD.MOV.U32 R33, RZ, RZ, RZ ;  /* 0x000000ffff217224 */ /* 0x000fc600078e00ff */
[----:B------:R-:W-:-:S04]  /*0240*/  ISETP.GT.U32.AND.EX P0, PT, R18, RZ, PT, P0 ;  /* 0x000000ff1200720c */ /* 0x000fc80003f04100 */
[----:B------:R-:W-:Y:S02]  /*0250*/  SEL R4, R4, UR42, P0 ;  /* 0x0000002a04047c07 */ /* 0x000fe40008000000 */
[----:B------:R-:W-:Y:S02]  /*0260*/  SEL R18, R18, RZ, P0 ;  /* 0x000000ff12127207 */ /* 0x000fe40000000000 */
[----:B------:R-:W-:Y:S01]  /*0270*/  IADD3 R3, P2, P1, -R3, R4, R0 ;  /* 0x0000000403037210 */ /* 0x000fe2000795e100 */
[----:B-1----:R-:W-:-:S03]  /*0280*/  IMAD R31, R31, R30, RZ ;  /* 0x0000001e1f1f7224 */ /* 0x002fc600078e02ff */
[----:B------:R-:W-:Y:S02]  /*0290*/  LOP3.LUT R0, R3, 0xc0, RZ, 0xc0, !PT ;  /* 0x000000c003007812 */ /* 0x000fe400078ec0ff */
[----:B------:R-:W-:Y:S01]  /*02a0*/  IADD3.X R18, PT, PT, R7, -0x1, R18, P2, P1 ;  /* 0xffffffff07127810 */ /* 0x000fe200017e2412 */
[----:B------:R-:W-:Y:S01]  /*02b0*/  IMAD R31, R31, UR43, RZ ;  /* 0x0000002b1f1f7c24 */ /* 0x000fe2000f8e02ff */
[----:B------:R-:W-:-:S04]  /*02c0*/  ISETP.NE.U32.AND P3, PT, R0, 0xc0, PT ;  /* 0x000000c00000780c */ /* 0x000fc80003f65070 */
[----:B------:R-:W-:-:S13]  /*02d0*/  ISETP.NE.AND.EX P0, PT, RZ, RZ, PT, P3 ;  /* 0x000000ffff00720c */ /* 0x000fda0003f05330 */
[----:B------:R-:W-:Y:S05]  /*02e0*/  @!P0 BRA `(.L_x_3) ;  /* 0x0000000000d48947 */ /* 0x000fea0003800000 */
[----:B------:R-:W1:Y:S01]  /*02f0*/  S2UR UR5, SR_CgaCtaId ;  /* 0x00000000000579c3 */ /* 0x000e620000008800 */
[----:B------:R-:W2:Y:S01]  /*0300*/  LDCU.64 UR6, c[0x0][0x380] ;  /* 0x00007000ff0677ac */ /* 0x000ea20008000a00 */
[----:B------:R-:W-:Y:S01]  /*0310*/  SHF.R.U64 R18, R3, 0x6, R18 ;  /* 0x0000000603127819 */ /* 0x000fe20000001212 */
[----:B------:R-:W-:Y:S01]  /*0320*/  IMAD R16, R23, 0x8, R22 ;  /* 0x0000000817107824 */ /* 0x000fe200078e0216 */
[----:B------:R-:W-:Y:S01]  /*0330*/  IADD3 R19, P0, PT, R35, R6, RZ ;  /* 0x0000000623137210 */ /* 0x000fe20007f1e0ff */
[----:B------:R-:W-:Y:S01]  /*0340*/  UMOV UR4, 0x400 ;  /* 0x0000040000047882 */ /* 0x000fe20000000000 */
[----:B------:R-:W-:Y:S02]  /*0350*/  HFMA2 R33, -RZ, RZ, 0, 0 ;  /* 0x00000000ff217431 */ /* 0x000fe400000001ff */
[----:B------:R-:W-:Y:S02]  /*0360*/  VIADD R18, R18, 0x1 ;  /* 0x0000000112127836 */ /* 0x000fe40000000000 */
[----:B------:R-:W-:-:S03]  /*0370*/  IMAD.X R0, RZ, RZ, R5, P0 ;  /* 0x000000ffff007224 */ /* 0x000fc600000e0605 */
[----:B------:R-:W-:-:S04]  /*0380*/  LOP3.LUT R18, R18, 0x3, RZ, 0xc0, !PT ;  /* 0x0000000312127812 */ /* 0x000fc800078ec0ff */
[----:B------:R-:W-:Y:S02]  /*0390*/  IADD3 R18, P1, PT, RZ, -R18, RZ ;  /* 0x80000012ff127210 */ /* 0x000fe40007f3e0ff */
[----:B--2---:R-:W-:-:S03]  /*03a0*/  LEA R28, P0, R19, UR6, 0x2 ;  /* 0x00000006131c7c11 */ /* 0x004fc6000f8010ff */
[----:B------:R-:W-:Y:S01]  /*03b0*/  IMAD.X R17, RZ, RZ, -0x1, P1 ;  /* 0xffffffffff117424 */ /* 0x000fe200008e06ff */
[----:B------:R-:W-:Y:S01]  /*03c0*/  LEA.HI.X R19, R19, UR7, R0, 0x2, P0 ;  /* 0x0000000713137c11 */ /* 0x000fe200080f1400 */
[----:B-1----:R-:W-:-:S06]  /*03d0*/  ULEA UR4, UR5, UR4, 0x18 ;  /* 0x0000000405047291 */ /* 0x002fcc000f8ec0ff */
[----:B------:R-:W-:-:S07]  /*03e0*/  LEA R16, R16, UR4, 0x2 ;  /* 0x0000000410107c11 */ /* 0x000fce000f8e10ff */
.L_x_6:
[----:B------:R-:W-:Y:S01]  /*03f0*/  IADD3 R10, P1, PT, R35, R32, RZ ;  /* 0x00000020230a7210 */ /* 0x000fe20007f3e0ff */
[----:B------:R-:W-:Y:S01]  /*0400*/  BSSY.RECONVERGENT B6, `(.L_x_4) ;  /* 0x000001c000067945 */ /* 0x000fe20003800200 */
[----:B------:R-:W-:Y:S02]  /*0410*/  SHF.R.S32.HI R3, RZ, 0x1f, R31 ;  /* 0x0000001fff037819 */ /* 0x000fe4000001141f */
[----:B------:R-:W-:Y:S01]  /*0420*/  ISETP.GE.U32.AND P0, PT, R10, R31, PT ;  /* 0x0000001f0a00720c */ /* 0x000fe20003f06070 */
[----:B------:R-:W-:Y:S01]  /*0430*/  IMAD.X R11, RZ, RZ, R33, P1 ;  /* 0x000000ffff0b7224 */ /* 0x000fe200008e0621 */
[----:B------:R-:W-:-:S04]  /*0440*/  IADD3 R18, P1, PT, R18, 0x1, RZ ;  /* 0x0000000112127810 */ /* 0x000fc80007f3e0ff */
[----:B------:R-:W-:Y:S01]  /*0450*/  ISETP.GE.U32.AND.EX P0, PT, R11, R3, PT, P0 ;  /* 0x000000030b00720c */ /* 0x000fe20003f06100 */
[----:B------:R-:W-:Y:S01]  /*0460*/  IMAD.X R17, RZ, RZ, R17, P1 ;  /* 0x000000ffff117224 */ /* 0x000fe200008e0611 */
[----:B------:R-:W-:-:S04]  /*0470*/  ISETP.NE.U32.AND P1, PT, R18, RZ, PT ;  /* 0x000000ff1200720c */ /* 0x000fc80003f25070 */
[----:B------:R-:W-:-:S04]  /*0480*/  ISETP.NE.AND.EX P1, PT, R17, RZ, PT, P1 ;  /* 0x000000ff1100720c */ /* 0x000fc80003f25310 */
[----:B------:R-:W-:-:S03]  /*0490*/  P2R R25, PR, RZ, 0x2 ;  /* 0x00000002ff197803 */ /* 0x000fc60000000000 */
[----:B------:R1:W-:Y:S01]  /*04a0*/  @P0 STS [R16], RZ ;  /* 0x000000ff10000388 */ /* 0x0003e20000000800 */
[----:B------:R-:W-:Y:S05]  /*04b0*/  @P0 BRA `(.L_x_5) ;  /* 0x0000000000400947 */ /* 0x000fea0003800000 */
[----:B------:R-:W-:Y:S01]  /*04c0*/  IMAD.MOV.U32 R29, RZ, RZ, R19 ;  /* 0x000000ffff1d7224 */ /* 0x000fe200078e0013 */
[----:B------:R-:W-:Y:S01]  /*04d0*/  MOV R8, 0x0 ;  /* 0x0000000000087802 */ /* 0x000fe20000000f00 */
[----:B------:R2:W-:Y:S01]  /*04e0*/  STL.64 [R1+0x18], R10 ;  /* 0x0000180a01007387 */ /* 0x0005e20000100a00 */
[----:B------:R-:W3:Y:S03]  /*04f0*/  LDCU.64 UR4, c[0x4][0x8] ;  /* 0x01000100ff0477ac */ /* 0x000ee60008000a00 */
[----:B------:R-:W5:Y:S01]  /*0500*/  LDG.E R3, desc[UR36][R28.64] ;  /* 0x000000241c037981 */ /* 0x000f62000c1e1900 */
[----:B------:R-:W0:Y:S01]  /*0510*/  LDC.64 R8, c[0x4][R8] ;  /* 0x0100000008087b82 */ /* 0x000e220000000a00 */
[----:B------:R-:W-:Y:S02]  /*0520*/  IMAD.MOV.U32 R6, RZ, RZ, R24 ;  /* 0x000000ffff067224 */ /* 0x000fe400078e0018 */
[----:B------:R2:W-:Y:S01]  /*0530*/  STL.64 [R1+0x10], R32 ;  /* 0x0000102001007387 */ /* 0x0005e20000100a00 */
[----:B------:R-:W-:-:S03]  /*0540*/  IMAD.MOV.U32 R7, RZ, RZ, R2 ;  /* 0x000000ffff077224 */ /* 0x000fc600078e0002 */
[----:B------:R2:W-:Y:S04]  /*0550*/  STL.64 [R1], R26 ;  /* 0x0000001a01007387 */ /* 0x0005e80000100a00 */
[----:B------:R2:W-:Y:S01]  /*0560*/  STL.64 [R1+0x8], R22 ;  /* 0x0000081601007387 */ /* 0x0005e20000100a00 */
[----:B---3--:R-:W-:Y:S02]  /*0570*/  IMAD.U32 R4, RZ, RZ, UR4 ;  /* 0x00000004ff047e24 */ /* 0x008fe4000f8e00ff */
[----:B------:R-:W-:Y:S01]  /*0580*/  IMAD.U32 R5, RZ, RZ, UR5 ;  /* 0x00000005ff057e24 */ /* 0x000fe2000f8e00ff */
[----:B0----5:R2:W-:Y:S06]  /*0590*/  STS [R16], R3 ;  /* 0x0000000310007388 */ /* 0x0215ec0000000800 */
[----:B------:R-:W-:-:S07]  /*05a0*/  LEPC R20, `(.L_x_5) ;  /* 0x000000001014794e */ /* 0x000fce0000000000 */
[----:B-12-4-:R-:W-:Y:S05]  /*05b0*/  CALL.ABS.NOINC R8 ;  /* 0x0000000008007343 */ /* 0x016fea0003c00000 */
.L_x_5:
[----:B0---4-:R-:W-:Y:S05]  /*05c0*/  BSYNC.RECONVERGENT B6 ;  /* 0x0000000000067941 */ /* 0x011fea0003800200 */
.L_x_4:
[----:B------:R-:W-:Y:S01]  /*05d0*/  ISETP.NE.AND P6, PT, R25, RZ, PT ;  /* 0x000000ff1900720c */ /* 0x000fe20003fc5270 */
[----:B-1----:R-:W-:Y:S01]  /*05e0*/  VIADD R16, R16, 0x100 ;  /* 0x0000010010107836 */ /* 0x002fe20000000000 */
[----:B------:R-:W-:Y:S02]  /*05f0*/  IADD3 R32, P0, PT, R32, 0x40, RZ ;  /* 0x0000004020207810 */ /* 0x000fe40007f1e0ff */
[----:B------:R-:W-:-:S03]  /*0600*/  IADD3 R28, P1, PT, R28, 0x100, RZ ;  /* 0x000001001c1c7810 */ /* 0x000fc60007f3e0ff */
[----:B------:R-:W-:Y:S02]  /*0610*/  IMAD.X R33, RZ, RZ, R33, P0 ;  /* 0x000000ffff217224 */ /* 0x000fe400000e0621 */
[----:B------:R-:W-:-:S04]  /*0620*/  IMAD.X R19, RZ, RZ, R19, P1 ;  /* 0x000000ffff137224 */ /* 0x000fc800008e0613 */
[----:B------:R-:W-:Y:S05]  /*0630*/  @P6 BRA `(.L_x_6) ;  /* 0xfffffffc006c6947 */ /* 0x000fea000383ffff */
.L_x_3:
[----:B0---4-:R-:W-:Y:S05]  /*0640*/  BSYNC.RECONVERGENT B7 ;  /* 0x0000000000077941 */ /* 0x011fea0003800200 */
.L_x_2:
[----:B------:R-:W-:Y:S01]  /*0650*/  SHF.L.U32 R3, R23, 0x3, RZ ;  /* 0x0000000317037819 */ /* 0x000fe200000006ff */
[----:B------:R-:W-:Y:S01]  /*0660*/  IMAD.MOV.U32 R7, RZ, RZ, -0x1 ;  /* 0xffffffffff077424 */ /* 0x000fe200078e00ff */
[-C--:B------:R-:W-:Y:S02]  /*0670*/  LOP3.LUT R5, RZ, R22.reuse, RZ, 0x33, !PT ;  /* 0x00000016ff057212 */ /* 0x080fe400078e33ff */
[----:B------:R-:W-:-:S04]  /*0680*/  IADD3 R0, P0, PT, R3, R22, RZ ;  /* 0x0000001603007210 */ /* 0x000fc80007f1e0ff */
[----:B------:R-:W-:Y:S01]  /*0690*/  IADD3 R4, P1, PT, R0, 0x40, RZ ;  /* 0x0000004000047810 */ /* 0x000fe20007f3e0ff */
[----:B------:R-:W-:-:S03]  /*06a0*/  IMAD.X R0, RZ, RZ, RZ, P0 ;  /* 0x000000ffff007224 */ /* 0x000fc600000e06ff */
[----:B------:R-:W-:Y:S01]  /*06b0*/  ISETP.GT.U32.AND P0, PT, R4, UR42, PT ;  /* 0x0000002a04007c0c */ /* 0x000fe2000bf04070 */
[----:B------:R-:W-:-:S05]  /*06c0*/  IMAD.X R0, RZ, RZ, R0, P1 ;  /* 0x000000ffff007224 */ /* 0x000fca00008e0600 */
[----:B------:R-:W-:-:S04]  /*06d0*/  ISETP.GT.U32.AND.EX P0, PT, R0, RZ, PT, P0 ;  /* 0x000000ff0000720c */ /* 0x000fc80003f04100 */
[----:B------:R-:W-:Y:S02]  /*06e0*/  SEL R4, R4, UR42, P0 ;  /* 0x0000002a04047c07 */ /* 0x000fe40008000000 */
[----:B------:R-:W-:Y:S02]  /*06f0*/  SEL R0, R0, RZ, P0 ;  /* 0x000000ff00007207 */ /* 0x000fe40000000000 */
[----:B------:R-:W-:-:S04]  /*0700*/  IADD3 R4, P1, P0, -R3, R4, R5 ;  /* 0x0000000403047210 */ /* 0x000fc8000783e105 */
[----:B------:R-:W-:Y:S02]  /*0710*/  IADD3.X R0, PT, PT, R7, -0x1, R0, P1, P0 ;  /* 0xffffffff07007810 */ /* 0x000fe40000fe0400 */
[----:B------:R-:W-:-:S04]  /*0720*/  ISETP.GE.U32.AND P0, PT, R4, 0xc0, PT ;  /* 0x000000c00400780c */ /* 0x000fc80003f06070 */
[----:B------:R-:W-:-:S13]  /*0730*/  ISETP.GE.U32.AND.EX P0, PT, R0, RZ, PT, P0 ;  /* 0x000000ff0000720c */ /* 0x000fda0003f06100 */
[----:B------:R-:W-:Y:S05]  /*0740*/  @!P0 BRA `(.L_x_1) ;  /* 0x0000000400e08947 */ /* 0x000fea0003800000 */
[----:B------:R-:W0:Y:S01]  /*0750*/  S2UR UR5, SR_CgaCtaId ;  /* 0x00000000000579c3 */ /* 0x000e220000008800 */
[----:B------:R-:W1:Y:S01]  /*0760*/  LDCU.64 UR6, c[0x0][0x380] ;  /* 0x00007000ff0677ac */ /* 0x000e620008000a00 */
[----:B------:R-:W-:Y:S01]  /*0770*/  IADD3 R19, P0, PT, R35, R32, RZ ;  /* 0x0000002023137210 */ /* 0x000fe20007f1e0ff */
[----:B------:R-:W-:-:S04]  /*0780*/  UMOV UR4, 0x400 ;  /* 0x0000040000047882 */ /* 0x000fc80000000000 */
[----:B------:R-:W-:Y:S01]  /*0790*/  IMAD.X R0, RZ, RZ, R33, P0 ;  /* 0x000000ffff007224 */ /* 0x000fe200000e0621 */
[----:B-1----:R-:W-:-:S04]  /*07a0*/  LEA R18, P1, R19, UR6, 0x2 ;  /* 0x0000000613127c11 */ /* 0x002fc8000f8210ff */
[----:B------:R-:W-:Y:S01]  /*07b0*/  IADD3 R18, P0, PT, R18, 0x200, RZ ;  /* 0x0000020012127810 */ /* 0x000fe20007f1e0ff */
[----:B0-----:R-:W-:Y:S01]  /*07c0*/  ULEA UR4, UR5, UR4, 0x18 ;  /* 0x0000000405047291 */ /* 0x001fe2000f8ec0ff */
[----:B------:R-:W-:-:S05]  /*07d0*/  LEA.HI.X R19, R19, UR7, R0, 0x2, P1 ;  /* 0x0000000713137c11 */ /* 0x000fca00088f1400 */
[----:B------:R-:W-:Y:S01]  /*07e0*/  LEA R25, R32, UR4, 0x2 ;  /* 0x0000000420197c11 */ /* 0x000fe2000f8e10ff */
[----:B------:R-:W-:-:S04]  /*07f0*/  IMAD.X R19, RZ, RZ, R19, P0 ;  /* 0x000000ffff137224 */ /* 0x000fc800000e0613 */
[----:B------:R-:W-:-:S07]  /*0800*/  VIADD R25, R25, 0x200 ;  /* 0x0000020019197836 */ /* 0x000fce0000000000 */
.L_x_17:
[----:B------:R-:W-:Y:S01]  /*0810*/  IADD3 R16, P1, PT, R35, R32, RZ ;  /* 0x0000002023107210 */ /* 0x000fe20007f3e0ff */
[----:B------:R-:W-:Y:S01]  /*0820*/  BSSY.RECONVERGENT B6, `(.L_x_7) ;  /* 0x0000017000067945 */ /* 0x000fe20003800200 */
[----:B------:R-:W-:Y:S02]  /*0830*/  SHF.R.S32.HI R29, RZ, 0x1f, R31 ;  /* 0x0000001fff1d7819 */ /* 0x000fe4000001141f */
[----:B------:R-:W-:Y:S01]  /*0840*/  ISETP.GE.U32.AND P0, PT, R16, R31, PT ;  /* 0x0000001f1000720c */ /* 0x000fe20003f06070 */
[----:B------:R-:W-:-:S05]  /*0850*/  IMAD.X R17, RZ, RZ, R33, P1 ;  /* 0x000000ffff117224 */ /* 0x000fca00008e0621 */
[----:B------:R-:W-:-:S13]  /*0860*/  ISETP.GE.U32.AND.EX P0, PT, R17, R29, PT, P0 ;  /* 0x0000001d1100720c */ /* 0x000fda0003f06100 */
[----:B------:R-:W-:Y:S05]  /*0870*/  @P0 BRA `(.L_x_8) ;  /* 0x0000000000400947 */ /* 0x000fea0003800000 */
[----:B------:R-:W2:Y:S01]  /*0880*/  LDG.E R0, desc[UR36][R18.64+-0x200] ;  /* 0xfffe002412007981 */ /* 0x000ea2000c1e1900 */
[----:B------:R-:W-:Y:S01]  /*0890*/  MOV R8, 0x0 ;  /* 0x0000000000087802 */ /* 0x000fe20000000f00 */
[----:B------:R-:W0:Y:S01]  /*08a0*/  LDCU.64 UR4, c[0x4][0x8] ;  /* 0x01000100ff0477ac */ /* 0x000e220008000a00 */
[----:B------:R-:W-:Y:S01]  /*08b0*/  IMAD.MOV.U32 R6, RZ, RZ, R24 ;  /* 0x000000ffff067224 */ /* 0x000fe200078e0018 */
[----:B------:R1:W-:Y:S01]  /*08c0*/  STL.64 [R1+0x10], R32 ;  /* 0x0000102001007387 */ /* 0x0003e20000100a00 */
[----:B------:R-:W-:Y:S02]  /*08d0*/  IMAD.MOV.U32 R7, RZ, RZ, R2 ;  /* 0x000000ffff077224 */ /* 0x000fe400078e0002 */
[----:B------:R-:W3:Y:S01]  /*08e0*/  LDC.64 R8, c[0x4][R8] ;  /* 0x0100000008087b82 */ /* 0x000ee20000000a00 */
[----:B------:R1:W-:Y:S04]  /*08f0*/  STL.64 [R1+0x18], R16 ;  /* 0x0000181001007387 */ /* 0x0003e80000100a00 */
[----:B------:R1:W-:Y:S04]  /*0900*/  STL.64 [R1], R26 ;  /* 0x0000001a01007387 */ /* 0x0003e80000100a00 */
[----:B------:R1:W-:Y:S01]  /*0910*/  STL.64 [R1+0x8], R22 ;  /* 0x0000081601007387 */ /* 0x0003e20000100a00 */
[----:B0-----:R-:W-:-:S02]  /*0920*/  IMAD.U32 R4, RZ, RZ, UR4 ;  /* 0x00000004ff047e24 */ /* 0x001fc4000f8e00ff */
[----:B------:R-:W-:Y:S01]  /*0930*/  IMAD.U32 R5, RZ, RZ, UR5 ;  /* 0x00000005ff057e24 */ /* 0x000fe2000f8e00ff */
[----:B--23--:R1:W-:Y:S06]  /*0940*/  STS [R25+-0x200], R0 ;  /* 0xfffe000019007388 */ /* 0x00c3ec0000000800 */
[----:B------:R-:W-:-:S07]  /*0950*/  LEPC R20, `(.L_x_9) ;  /* 0x000000001014794e */ /* 0x000fce0000000000 */
[----:B-1----:R-:W-:Y:S05]  /*0960*/  CALL.ABS.NOINC R8 ;  /* 0x0000000008007343 */ /* 0x002fea0003c00000 */
.L_x_9:
[----:B------:R-:W-:Y:S05]  /*0970*/  BRA `(.L_x_10) ;  /* 0x0000000000047947 */ /* 0x000fea0003800000 */
.L_x_8:
[----:B------:R0:W-:Y:S02]  /*0980*/  STS [R25+-0x200], RZ ;  /* 0xfffe00ff19007388 */ /* 0x0001e40000000800 */
.L_x_10:
[----:B------:R-:W-:Y:S05]  /*0990*/  BSYNC.RECONVERGENT B6 ;  /* 0x0000000000067941 */ /* 0x000fea0003800200 */
.L_x_7:
[----:B------:R-:W-:Y:S01]  /*09a0*/  IADD3 R12, P1, PT, R16, 0x40, RZ ;  /* 0x00000040100c7810 */ /* 0x000fe20007f3e0ff */
[----:B------:R-:W-:Y:S03]  /*09b0*/  BSSY.RECONVERGENT B6, `(.L_x_11) ;  /* 0x0000017000067945 */ /* 0x000fe60003800200 */
[----:B------:R-:W-:Y:S02]  /*09c0*/  ISETP.GE.U32.AND P0, PT, R12, R31, PT ;  /* 0x0000001f0c00720c */ /* 0x000fe40003f06070 */
[----:B------:R-:W-:-:S04]  /*09d0*/  IADD3.X R13, PT, PT, RZ, R17, RZ, P1, !PT ;  /* 0x00000011ff0d7210 */ /* 0x000fc80000ffe4ff */
[----:B------:R-:W-:-:S13]  /*09e0*/  ISETP.GE.U32.AND.EX P0, PT, R13, R29, PT, P0 ;  /* 0x0000001d0d00720c */ /* 0x000fda0003f06100 */
[----:B------:R1:W-:Y:S01]  /*09f0*/  @P0 STS [R25+-0x100], RZ ;  /* 0xffff00ff19000388 */ /* 0x0003e20000000800 */
[----:B------:R-:W-:Y:S05]  /*0a00*/  @P0 BRA `(.L_x_12) ;  /* 0x0000000000440947 */ /* 0x000fea0003800000 */
[----:B------:R-:W2:Y:S01]  /*0a10*/  LDG.E R0, desc[UR36][R18.64+-0x100] ;  /* 0xffff002412007981 */ /* 0x000ea2000c1e1900 */
[----:B------:R-:W-:Y:S01]  /*0a20*/  IADD3 R10, P0, PT, R32, 0x40, RZ ;  /* 0x00000040200a7810 */ /* 0x000fe20007f1e0ff */
[----:B------:R-:W3:Y:S01]  /*0a30*/  LDCU.64 UR4, c[0x4][0x8] ;  /* 0x01000100ff0477ac */ /* 0x000ee20008000a00 */
[----:B------:R-:W-:Y:S01]  /*0a40*/  MOV R8, 0x0 ;  /* 0x0000000000087802 */ /* 0x000fe20000000f00 */
[----:B------:R4:W-:Y:S01]  /*0a50*/  STL.64 [R1+0x18], R12 ;  /* 0x0000180c01007387 */ /* 0x0009e20000100a00 */
[----:B------:R-:W-:Y:S02]  /*0a60*/  IMAD.MOV.U32 R6, RZ, RZ, R24 ;  /* 0x000000ffff067224 */ /* 0x000fe400078e0018 */
[----:B------:R-:W-:Y:S01]  /*0a70*/  IMAD.X R11, RZ, RZ, R33, P0 ;  /* 0x000000ffff0b7224 */ /* 0x000fe200000e0621 */
[----:B------:R4:W-:Y:S01]  /*0a80*/  STL.64 [R1], R26 ;  /* 0x0000001a01007387 */ /* 0x0009e20000100a00 */
[----:B------:R-:W0:Y:S01]  /*0a90*/  LDC.64 R8, c[0x4][R8] ;  /* 0x0100000008087b82 */ /* 0x000e220000000a00 */
[----:B------:R-:W-:-:S02]  /*0aa0*/  IMAD.MOV.U32 R7, RZ, RZ, R2 ;  /* 0x000000ffff077224 */ /* 0x000fc400078e0002 */
[----:B------:R4:W-:Y:S04]  /*0ab0*/  STL.64 [R1+0x10], R10 ;  /* 0x0000100a01007387 */ /* 0x0009e80000100a00 */
[----:B------:R4:W-:Y:S01]  /*0ac0*/  STL.64 [R1+0x8], R22 ;  /* 0x0000081601007387 */ /* 0x0009e20000100a00 */
[----:B---3--:R-:W-:Y:S02]  /*0ad0*/  IMAD.U32 R4, RZ, RZ, UR4 ;  /* 0x00000004ff047e24 */ /* 0x008fe4000f8e00ff */
[----:B------:R-:W-:Y:S01]  /*0ae0*/  IMAD.U32 R5, RZ, RZ, UR5 ;  /* 0x00000005ff057e24 */ /* 0x000fe2000f8e00ff */
[----:B0-2---:R4:W-:Y:S06]  /*0af0*/  STS [R25+-0x100], R0 ;  /* 0xffff000019007388 */ /* 0x0059ec0000000800 */
[----:B------:R-:W-:-:S07]  /*0b00*/  LEPC R20, `(.L_x_12) ;  /* 0x000000001014794e */ /* 0x000fce0000000000 */
[----:B-1--4-:R-:W-:Y:S05]  /*0b10*/  CALL.ABS.NOINC R8 ;  /* 0x0000000008007343 */ /* 0x012fea0003c00000 */
.L_x_12:
[----:B------:R-:W-:Y:S05]  /*0b20*/  BSYNC.RECONVERGENT B6 ;  /* 0x0000000000067941 */ /* 0x000fea0003800200 */
.L_x_11:
[----:B------:R-:W-:Y:S01]  /*0b30*/  IADD3 R12, P1, PT, R16, 0x80, RZ ;  /* 0x00000080100c7810 */ /* 0x000fe20007f3e0ff */
[----:B------:R-:W-:Y:S03]  /*0b40*/  BSSY.RECONVERGENT B6, `(.L_x_13) ;  /* 0x0000017000067945 */ /* 0x000fe60003800200 */
[----:B------:R-:W-:Y:S01]  /*0b50*/  ISETP.GE.U32.AND P0, PT, R12, R31, PT ;  /* 0x0000001f0c00720c */ /* 0x000fe20003f06070 */
[----:B------:R-:W-:-:S05]  /*0b60*/  IMAD.X R13, RZ, RZ, R17, P1 ;  /* 0x000000ffff0d7224 */ /* 0x000fca00008e0611 */
[----:B------:R-:W-:-:S13]  /*0b70*/  ISETP.GE.U32.AND.EX P0, PT, R13, R29, PT, P0 ;  /* 0x0000001d0d00720c */ /* 0x000fda0003f06100 */
[----:B------:R2:W-:Y:S01]  /*0b80*/  @P0 STS [R25], RZ ;  /* 0x000000ff19000388 */ /* 0x0005e20000000800 */
[----:B------:R-:W-:Y:S05]  /*0b90*/  @P0 BRA `(.L_x_14) ;  /* 0x0000000000440947 */ /* 0x000fea0003800000 */
[----:B------:R-:W3:Y:S01]  /*0ba0*/  LDG.E R0, desc[UR36][R18.64] ;  /* 0x0000002412007981 */ /* 0x000ee2000c1e1900 */
[----:B------:R-:W-:Y:S01]  /*0bb0*/  IADD3 R10, P0, PT, R32, 0x80, RZ ;  /* 0x00000080200a7810 */ /* 0x000fe20007f1e0ff */
[----:B------:R-:W4:Y:S01]  /*0bc0*/  LDCU.64 UR4, c[0x4][0x8] ;  /* 0x01000100ff0477ac */ /* 0x000f220008000a00 */
        /* <DEDUP_REMOVED lines=9> */
[----:B----4-:R-:W-:Y:S02]  /*0c60*/  IMAD.U32 R4, RZ, RZ, UR4 ;  /* 0x00000004ff047e24 */ /* 0x010fe4000f8e00ff */
[----:B------:R-:W-:Y:S01]  /*0c70*/  IMAD.U32 R5, RZ, RZ, UR5 ;  /* 0x00000005ff057e24 */ /* 0x000fe2000f8e00ff */
[----:B0--3--:R3:W-:Y:S06]  /*0c80*/  STS [R25], R0 ;  /* 0x0000000019007388 */ /* 0x0097ec0000000800 */
[----:B------:R-:W-:-:S07]  /*0c90*/  LEPC R20, `(.L_x_14) ;  /* 0x000000001014794e */ /* 0x000fce0000000000 */
[----:B-123--:R-:W-:Y:S05]  /*0ca0*/  CALL.ABS.NOINC R8 ;  /* 0x0000000008007343 */ /* 0x00efea0003c00000 */
.L_x_14:
[----:B------:R-:W-:Y:S05]  /*0cb0*/  BSYNC.RECONVERGENT B6 ;  /* 0x0000000000067941 */ /* 0x000fea0003800200 */
.L_x_13:
[----:B------:R-:W-:Y:S01]  /*0cc0*/  IADD3 R10, P0, PT, R16, 0xc0, RZ ;  /* 0x000000c0100a7810 */ /* 0x000fe20007f1e0ff */
[----:B------:R-:W-:Y:S03]  /*0cd0*/  BSSY.RECONVERGENT B6, `(.L_x_15) ;  /* 0x0000017000067945 */ /* 0x000fe60003800200 */
[----:B------:R-:W-:Y:S02]  /*0ce0*/  IADD3.X R11, PT, PT, RZ, R17, RZ, P0, !PT ;  /* 0x00000011ff0b7210 */ /* 0x000fe400007fe4ff */
[----:B------:R-:W-:-:S04]  /*0cf0*/  ISETP.GE.U32.AND P0, PT, R10, R31, PT ;  /* 0x0000001f0a00720c */ /* 0x000fc80003f06070 */
[----:B------:R-:W-:-:S13]  /*0d00*/  ISETP.GE.U32.AND.EX P0, PT, R11, R29, PT, P0 ;  /* 0x0000001d0b00720c */ /* 0x000fda0003f06100 */
[----:B------:R3:W-:Y:S01]  /*0d10*/  @P0 STS [R25+0x100], RZ ;  /* 0x000100ff19000388 */ /* 0x0007e20000000800 */
[----:B------:R-:W-:Y:S05]  /*0d20*/  @P0 BRA `(.L_x_16) ;  /* 0x0000000000440947 */ /* 0x000fea0003800000 */
[----:B------:R-:W4:Y:S01]  /*0d30*/  LDG.E R0, desc[UR36][R18.64+0x100] ;  /* 0x0001002412007981 */ /* 0x000f22000c1e1900 */
[----:B------:R-:W-:Y:S01]  /*0d40*/  IADD3 R8, P0, PT, R32, 0xc0, RZ ;  /* 0x000000c020087810 */ /* 0x000fe20007f1e0ff */
[----:B------:R-:W5:Y:S01]  /*0d50*/  LDCU.64 UR4, c[0x4][0x8] ;  /* 0x01000100ff0477ac */ /* 0x000f620008000a00 */
[----:B------:R-:W-:Y:S01]  /*0d60*/  MOV R3, 0x0 ;  /* 0x0000000000037802 */ /* 0x000fe20000000f00 */
[----:B------:R0:W-:Y:S01]  /*0d70*/  STL.64 [R1+0x18], R10 ;  /* 0x0000180a01007387 */ /* 0x0001e20000100a00 */
[----:B------:R-:W-:Y:S02]  /*0d80*/  IMAD.MOV.U32 R6, RZ, RZ, R24 ;  /* 0x000000ffff067224 */ /* 0x000fe400078e0018 */
[----:B------:R-:W-:Y:S01]  /*0d90*/  IMAD.X R9, RZ, RZ, R33, P0 ;  /* 0x000000ffff097224 */ /* 0x000fe200000e0621 */
[----:B------:R0:W-:Y:S01]  /*0da0*/  STL.64 [R1], R26 ;  /* 0x0000001a01007387 */ /* 0x0001e20000100a00 */
[----:B------:R0:W0:Y:S01]  /*0db0*/  LDC.64 R12, c[0x4][R3] ;  /* 0x01000000030c7b82 */ /* 0x0000220000000a00 */
[----:B------:R-:W-:-:S02]  /*0dc0*/  IMAD.MOV.U32 R7, RZ, RZ, R2 ;  /* 0x000000ffff077224 */ /* 0x000fc400078e0002 */
[----:B------:R0:W-:Y:S04]  /*0dd0*/  STL.64 [R1+0x10], R8 ;  /* 0x0000100801007387 */ /* 0x0001e80000100a00 */
[----:B------:R0:W-:Y:S01]  /*0de0*/  STL.64 [R1+0x8], R22 ;  /* 0x0000081601007387 */ /* 0x0001e20000100a00 */
[----:B-----5:R-:W-:Y:S02]  /*0df0*/  IMAD.U32 R4, RZ, RZ, UR4 ;  /* 0x00000004ff047e24 */ /* 0x020fe4000f8e00ff */
[----:B------:R-:W-:Y:S01]  /*0e00*/  IMAD.U32 R5, RZ, RZ, UR5 ;  /* 0x00000005ff057e24 */ /* 0x000fe2000f8e00ff */
[----:B0---4-:R4:W-:Y:S06]  /*0e10*/  STS [R25+0x100], R0 ;  /* 0x0001000019007388 */ /* 0x0119ec0000000800 */
[----:B------:R-:W-:-:S07]  /*0e20*/  LEPC R20, `(.L_x_16) ;  /* 0x000000001014794e */ /* 0x000fce0000000000 */
[----:B-1234-:R-:W-:Y:S05]  /*0e30*/  CALL.ABS.NOINC R12 ;  /* 0x000000000c007343 */ /* 0x01efea0003c00000 */
.L_x_16:
[----:B------:R-:W-:Y:S05]  /*0e40*/  BSYNC.RECONVERGENT B6 ;  /* 0x0000000000067941 */ /* 0x000fea0003800200 */
.L_x_15:
[----:B------:R-:W-:Y:S01]  /*0e50*/  IADD3 R32, P0, PT, R32, 0x100, RZ ;  /* 0x0000010020207810 */ /* 0x000fe20007f1e0ff */
[----:B0123--:R-:W-:Y:S01]  /*0e60*/  VIADD R25, R25, 0x400 ;  /* 0x0000040019197836 */ /* 0x00ffe20000000000 */
[----:B------:R-:W-:-:S03]  /*0e70*/  IADD3 R18, P1, PT, R18, 0x400, RZ ;  /* 0x0000040012127810 */ /* 0x000fc60007f3e0ff */
[----:B------:R-:W-:Y:S01]  /*0e80*/  IMAD.X R33, RZ, RZ, R33, P0 ;  /* 0x000000ffff217224 */ /* 0x000fe200000e0621 */
[----:B------:R-:W-:Y:S01]  /*0e90*/  ISETP.GE.U32.AND P0, PT, R32, UR42, PT ;  /* 0x0000002a20007c0c */ /* 0x000fe2000bf06070 */
[----:B------:R-:W-:-:S03]  /*0ea0*/  IMAD.X R19, RZ, RZ, R19, P1 ;  /* 0x000000ffff137224 */ /* 0x000fc600008e0613 */
[----:B------:R-:W-:-:S13]  /*0eb0*/  ISETP.GE.U32.AND.EX P0, PT, R33, RZ, PT, P0 ;  /* 0x000000ff2100720c */ /* 0x000fda0003f06100 */
[----:B------:R-:W-:Y:S05]  /*0ec0*/  @!P0 BRA `(.L_x_17) ;  /* 0xfffffff800508947 */ /* 0x000fea000383ffff */
.L_x_1:
[----:B0---4-:R-:W-:Y:S05]  /*0ed0*/  BSYNC.RECONVERGENT B8 ;  /* 0x0000000000087941 */ /* 0x011fea0003800200 */
.L_x_0:
[----:B------:R-:W0:Y:S01]  /*0ee0*/  LDC R25, c[0x0][0x3a4] ;  /* 0x0000e900ff197b82 */ /* 0x000e220000000800 */
[----:B------:R-:W-:-:S04]  /*0ef0*/  IMAD.SHL.U32 R7, R23, 0x8, RZ ;  /* 0x0000000817077824 */ /* 0x000fc800078e00ff */
[----:B------:R-:W-:Y:S02]  /*0f00*/  IMAD.IADD R28, R7, 0x1, R22 ;  /* 0x00000001071c7824 */ /* 0x000fe400078e0216 */
[----:B0-----:R-:W-:-:S05]  /*0f10*/  IMAD.SHL.U32 R29, R25, 0x8, RZ ;  /* 0x00000008191d7824 */ /* 0x001fca00078e00ff */
[----:B------:R-:W-:-:S13]  /*0f20*/  ISETP.GE.U32.AND P0, PT, R28, R29, PT ;  /* 0x0000001d1c00720c */ /* 0x000fda0003f06070 */
[----:B------:R-:W-:Y:S05]  /*0f30*/  @P0 BRA `(.L_x_18) ;  /* 0x0000000c00b80947 */ /* 0x000fea0003800000 */
[----:B------:R-:W-:Y:S01]  /*0f40*/  IADD3 R32, P1, P2, R7, 0x40, R22 ;  /* 0x0000004007207810 */ /* 0x000fe20007a3e016 */
[----:B------:R-:W0:Y:S01]  /*0f50*/  LDC R31, c[0x0][0x3a8] ;  /* 0x0000ea00ff1f7b82 */ /* 0x000e220000000800 */
[----:B------:R-:W-:Y:S01]  /*0f60*/  LOP3.LUT R5, RZ, R22, RZ, 0x33, !PT ;  /* 0x00000016ff057212 */ /* 0x000fe200078e33ff */
[----:B------:R-:W1:Y:S01]  /*0f70*/  LDCU UR4, c[0x0][0x398] ;  /* 0x00007300ff0477ac */ /* 0x000e620008000800 */
[----:B------:R-:W-:Y:S01]  /*0f80*/  ISETP.GT.U32.AND P0, PT, R32, R29, PT ;  /* 0x0000001d2000720c */ /* 0x000fe20003f04070 */
[----:B------:R-:W-:Y:S01]  /*0f90*/  BSSY.RECONVERGENT B7, `(.L_x_19) ;  /* 0x0000049000077945 */ /* 0x000fe20003800200 */
[----:B------:R-:W-:Y:S01]  /*0fa0*/  IADD3.X R3, PT, PT, RZ, RZ, RZ, P1, P2 ;  /* 0x000000ffff037210 */ /* 0x000fe20000fe44ff */
[----:B------:R-:W-:-:S03]  /*0fb0*/  IMAD.MOV.U32 R19, RZ, RZ, RZ ;  /* 0x000000ffff137224 */ /* 0x000fc600078e00ff */
[----:B------:R-:W-:-:S04]  /*0fc0*/  ISETP.GT.U32.AND.EX P0, PT, R3, RZ, PT, P0 ;  /* 0x000000ff0300720c */ /* 0x000fc80003f04100 */
[----:B------:R-:W-:Y:S02]  /*0fd0*/  SEL R32, R32, R29, P0 ;  /* 0x0000001d20207207 */ /* 0x000fe40000000000 */
[----:B------:R-:W-:Y:S02]  /*0fe0*/  SEL R3, R3, RZ, P0 ;  /* 0x000000ff03037207 */ /* 0x000fe40000000000 */
[----:B------:R-:W-:Y:S01]  /*0ff0*/  IADD3 R32, P2, P1, -R7, R32, R5 ;  /* 0x0000002007207210 */ /* 0x000fe2000795e105 */
[----:B-1----:R-:W-:-:S03]  /*1000*/  IMAD R25, R25, UR4, RZ ;  /* 0x0000000419197c24 */ /* 0x002fc6000f8e02ff */
[----:B------:R-:W-:Y:S01]  /*1010*/  LOP3.LUT R0, R32, 0xc0, RZ, 0xc0, !PT ;  /* 0x000000c020007812 */ /* 0x000fe200078ec0ff */
[----:B0-----:R-:W-:-:S03]  /*1020*/  IMAD R25, R25, R31, RZ ;  /* 0x0000001f19197224 */ /* 0x001fc600078e02ff */
[----:B------:R-:W-:Y:S02]  /*1030*/  ISETP.NE.U32.AND P3, PT, R0, 0xc0, PT ;  /* 0x000000c00000780c */ /* 0x000fe40003f65070 */
[----:B------:R-:W-:Y:S02]  /*1040*/  MOV R0, 0xffffffff ;  /* 0xffffffff00007802 */ /* 0x000fe40000000f00 */
[----:B------:R-:W-:Y:S02]  /*1050*/  ISETP.NE.AND.EX P0, PT, RZ, RZ, PT, P3 ;  /* 0x000000ffff00720c */ /* 0x000fe40003f05330 */
[----:B------:R-:W-:Y:S02]  /*1060*/  IADD3.X R3, PT, PT, R0, -0x1, R3, P2, P1 ;  /* 0xffffffff00037810 */ /* 0x000fe400017e2403 */
[----:B------:R-:W-:-:S09]  /*1070*/  SHF.R.S32.HI R18, RZ, 0x1f, R25 ;  /* 0x0000001fff127819 */ /* 0x000fd20000011419 */
[----:B------:R-:W-:Y:S05]  /*1080*/  @!P0 BRA `(.L_x_20) ;  /* 0x0000000000e48947 */ /* 0x000fea0003800000 */
[----:B------:R-:W0:Y:S01]  /*1090*/  S2UR UR5, SR_CgaCtaId ;  /* 0x00000000000579c3 */ /* 0x000e220000008800 */
[----:B------:R-:W-:Y:S01]  /*10a0*/  SHF.R.U64 R32, R32, 0x6, R3 ;  /* 0x0000000620207819 */ /* 0x000fe20000001203 */
[----:B------:R-:W-:Y:S01]  /*10b0*/  UMOV UR4, 0x400 ;  /* 0x0000040000047882 */ /* 0x000fe20000000000 */
[C---:B------:R-:W-:Y:S01]  /*10c0*/  SHF.R.U64 R16, R28.reuse, 0x3, RZ ;  /* 0x000000031c107819 */ /* 0x040fe200000012ff */
[----:B------:R-:W-:Y:S02]  /*10d0*/  VIADD R30, R28, UR42 ;  /* 0x0000002a1c1e7c36 */ /* 0x000fe40008000000 */
[----:B------:R-:W-:Y:S02]  /*10e0*/  VIADD R32, R32, 0x1 ;  /* 0x0000000120207836 */ /* 0x000fe40000000000 */
[----:B------:R-:W-:Y:S02]  /*10f0*/  IMAD.MOV.U32 R19, RZ, RZ, RZ ;  /* 0x000000ffff137224 */ /* 0x000fe400078e00ff */
[----:B------:R-:W-:Y:S01]  /*1100*/  IMAD R31, R16, R31, RZ ;  /* 0x0000001f101f7224 */ /* 0x000fe200078e02ff */
[----:B------:R-:W-:-:S04]  /*1110*/  LOP3.LUT R32, R32, 0x3, RZ, 0xc0, !PT ;  /* 0x0000000320207812 */ /* 0x000fc800078ec0ff */
[----:B------:R-:W-:-:S05]  /*1120*/  IADD3 R32, P0, PT, RZ, -R32, RZ ;  /* 0x80000020ff207210 */ /* 0x000fca0007f1e0ff */
[----:B------:R-:W-:Y:S01]  /*1130*/  IMAD.X R33, RZ, RZ, -0x1, P0 ;  /* 0xffffffffff217424 */ /* 0x000fe200000e06ff */
[----:B0-----:R-:W-:-:S06]  /*1140*/  ULEA UR4, UR5, UR4, 0x18 ;  /* 0x0000000405047291 */ /* 0x001fcc000f8ec0ff */
[----:B------:R-:W-:-:S07]  /*1150*/  LEA R30, R30, UR4, 0x2 ;  /* 0x000000041e1e7c11 */ /* 0x000fce000f8e10ff */
.L_x_23:
[----:B------:R-:W-:Y:S01]  /*1160*/  IMAD.SHL.U32 R3, R26, 0x8, RZ ;  /* 0x000000081a037824 */ /* 0x000fe200078e00ff */
[----:B------:R-:W-:Y:S01]  /*1170*/  LOP3.LUT R17, R22, 0x7, RZ, 0xc0, !PT ;  /* 0x0000000716117812 */ /* 0x000fe200078ec0ff */
[----:B------:R-:W-:Y:S03]  /*1180*/  BSSY.RECONVERGENT B6, `(.L_x_21) ;  /* 0x000001e000067945 */ /* 0x000fe60003800200 */
[----:B------:R-:W-:Y:S02]  /*1190*/  LOP3.LUT R6, R3, 0x7, R22, 0xf8, !PT ;  /* 0x0000000703067812 */ /* 0x000fe400078ef816 */
[----:B------:R-:W-:Y:S02]  /*11a0*/  ISETP.GE.U32.AND P0, PT, R17, UR44, PT ;  /* 0x0000002c11007c0c */ /* 0x000fe4000bf06070 */
[----:B------:R-:W-:-:S04]  /*11b0*/  IADD3 R6, P2, PT, R31, R6, RZ ;  /* 0x000000061f067210 */ /* 0x000fc80007f5e0ff */
[----:B------:R-:W-:Y:S01]  /*11c0*/  ISETP.LT.U32.AND P1, PT, R6, R25, PT ;  /* 0x000000190600720c */ /* 0x000fe20003f21070 */
[----:B------:R-:W-:-:S05]  /*11d0*/  IMAD.X R7, RZ, RZ, RZ, P2 ;  /* 0x000000ffff077224 */ /* 0x000fca00010e06ff */
[----:B------:R-:W-:-:S04]  /*11e0*/  ISETP.LT.U32.AND.EX P0, PT, R7, R18, !P0, P1 ;  /* 0x000000120700720c */ /* 0x000fc80004701110 */
[----:B------:R-:W-:-:S13]  /*11f0*/  ISETP.LT.U32.AND P0, PT, R16, UR45, P0 ;  /* 0x0000002d10007c0c */ /* 0x000fda0008701070 */
[----:B------:R0:W-:Y:S01]  /*1200*/  @!P0 STS [R30], RZ ;  /* 0x000000ff1e008388 */ /* 0x0001e20000000800 */
[----:B------:R-:W-:Y:S05]  /*1210*/  @!P0 BRA `(.L_x_22) ;  /* 0x0000000000508947 */ /* 0x000fea0003800000 */
[C---:B------:R-:W-:Y:S01]  /*1220*/  LEA R4, P0, R6.reuse, UR38, 0x2 ;  /* 0x0000002606047c11 */ /* 0x040fe2000f8010ff */
[----:B------:R-:W-:Y:S01]  /*1230*/  IMAD.MOV.U32 R10, RZ, RZ, R28 ;  /* 0x000000ffff0a7224 */ /* 0x000fe200078e001c */
[----:B------:R-:W-:Y:S01]  /*1240*/  MOV R8, 0x0 ;  /* 0x0000000000087802 */ /* 0x000fe20000000f00 */
[----:B------:R-:W-:Y:S01]  /*1250*/  IMAD.MOV.U32 R11, RZ, RZ, R19 ;  /* 0x000000ffff0b7224 */ /* 0x000fe200078e0013 */
[----:B------:R-:W-:Y:S01]  /*1260*/  LEA.HI.X R5, R6, UR39, R7, 0x2, P0 ;  /* 0x0000002706057c11 */ /* 0x000fe200080f1407 */
[----:B------:R-:W-:Y:S01]  /*1270*/  STL.64 [R1+0x18], R16 ;  /* 0x0000181001007387 */ /* 0x000fe20000100a00 */
[----:B------:R-:W1:Y:S03]  /*1280*/  LDCU.64 UR4, c[0x4][0x10] ;  /* 0x01000200ff0477ac */ /* 0x000e660008000a00 */
[----:B------:R1:W2:Y:S01]  /*1290*/  LDG.E R3, desc[UR36][R4.64] ;  /* 0x0000002404037981 */ /* 0x0002a2000c1e1900 */
[----:B------:R-:W3:Y:S03]  /*12a0*/  LDC.64 R8, c[0x4][R8] ;  /* 0x0100000008087b82 */ /* 0x000ee60000000a00 */
[----:B------:R-:W-:Y:S04]  /*12b0*/  STL.64 [R1+0x10], R10 ;  /* 0x0000100a01007387 */ /* 0x000fe80000100a00 */
[----:B------:R-:W-:Y:S04]  /*12c0*/  STL.64 [R1], R26 ;  /* 0x0000001a01007387 */ /* 0x000fe80000100a00 */
[----:B------:R-:W-:Y:S01]  /*12d0*/  STL.64 [R1+0x8], R22 ;  /* 0x0000081601007387 */ /* 0x000fe20000100a00 */
[----:B-1----:R-:W-:-:S03]  /*12e0*/  IMAD.U32 R4, RZ, RZ, UR4 ;  /* 0x00000004ff047e24 */ /* 0x002fc6000f8e00ff */
[----:B------:R1:W-:Y:S01]  /*12f0*/  STL.64 [R1+0x20], R6 ;  /* 0x0000200601007387 */ /* 0x0003e20000100a00 */
[----:B------:R-:W-:Y:S01]  /*1300*/  IMAD.U32 R5, RZ, RZ, UR5 ;  /* 0x00000005ff057e24 */ /* 0x000fe2000f8e00ff */
[----:B-1----:R-:W-:Y:S01]  /*1310*/  MOV R6, R24 ;  /* 0x0000001800067202 */ /* 0x002fe20000000f00 */
[----:B------:R-:W-:Y:S01]  /*1320*/  IMAD.MOV.U32 R7, RZ, RZ, R2 ;  /* 0x000000ffff077224 */ /* 0x000fe200078e0002 */
[----:B--23--:R1:W-:Y:S06]  /*1330*/  STS [R30], R3 ;  /* 0x000000031e007388 */ /* 0x00c3ec0000000800 */
[----:B------:R-:W-:-:S07]  /*1340*/  LEPC R20, `(.L_x_22) ;  /* 0x000000001014794e */ /* 0x000fce0000000000 */
[----:B01----:R-:W-:Y:S05]  /*1350*/  CALL.ABS.NOINC R8 ;  /* 0x0000000008007343 */ /* 0x003fea0003c00000 */
.L_x_22:
[----:B------:R-:W-:Y:S05]  /*1360*/  BSYNC.RECONVERGENT B6 ;  /* 0x0000000000067941 */ /* 0x000fea0003800200 */
.L_x_21:
[----:B------:R-:W-:Y:S01]  /*1370*/  IADD3 R32, P0, PT, R32, 0x1, RZ ;  /* 0x0000000120207810 */ /* 0x000fe20007f1e0ff */
[----:B------:R-:W1:Y:S01]  /*1380*/  LDC R0, c[0x0][0x3a8] ;  /* 0x0000ea00ff007b82 */ /* 0x000e620000000800 */
[----:B------:R-:W-:Y:S01]  /*1390*/  IADD3 R28, P1, PT, R28, 0x40, RZ ;  /* 0x000000401c1c7810 */ /* 0x000fe20007f3e0ff */
[----:B0-----:R-:W-:Y:S02]  /*13a0*/  VIADD R30, R30, 0x100 ;  /* 0x000001001e1e7836 */ /* 0x001fe40000000000 */
[----:B------:R-:W-:Y:S01]  /*13b0*/  IMAD.X R33, RZ, RZ, R33, P0 ;  /* 0x000000ffff217224 */ /* 0x000fe200000e0621 */
[----:B------:R-:W-:Y:S01]  /*13c0*/  ISETP.NE.U32.AND P0, PT, R32, RZ, PT ;  /* 0x000000ff2000720c */ /* 0x000fe20003f05070 */
[----:B------:R-:W-:Y:S02]  /*13d0*/  VIADD R16, R16, 0x8 ;  /* 0x0000000810107836 */ /* 0x000fe40000000000 */
[----:B------:R-:W-:Y:S01]  /*13e0*/  IMAD.X R19, RZ, RZ, R19, P1 ;  /* 0x000000ffff137224 */ /* 0x000fe200008e0613 */
[----:B------:R-:W-:Y:S01]  /*13f0*/  ISETP.NE.AND.EX P0, PT, R33, RZ, PT, P0 ;  /* 0x000000ff2100720c */ /* 0x000fe20003f05300 */
[----:B-1----:R-:W-:-:S12]  /*1400*/  IMAD R31, R0, 0x8, R31 ;  /* 0x00000008001f7824 */ /* 0x002fd800078e021f */
[----:B------:R-:W-:Y:S05]  /*1410*/  @P0 BRA `(.L_x_23) ;  /* 0xfffffffc00500947 */ /* 0x000fea000383ffff */
.L_x_20:
[----:B------:R-:W-:Y:S05]  /*1420*/  BSYNC.RECONVERGENT B7 ;  /* 0x0000000000077941 */ /* 0x000fea0003800200 */
.L_x_19:
[----:B------:R-:W-:Y:S01]  /*1430*/  IMAD.SHL.U32 R3, R23, 0x8, RZ ;  /* 0x0000000817037824 */ /* 0x000fe200078e00ff */
[----:B------:R-:W-:Y:S01]  /*1440*/  LOP3.LUT R5, RZ, R22, RZ, 0x33, !PT ;  /* 0x00000016ff057212 */ /* 0x000fe200078e33ff */
[----:B------:R-:W-:-:S03]  /*1450*/  IMAD.MOV.U32 R7, RZ, RZ, -0x1 ;  /* 0xffffffffff077424 */ /* 0x000fc600078e00ff */
[----:B------:R-:W-:-:S04]  /*1460*/  IADD3 R0, P2, P1, R3, 0x40, R22 ;  /* 0x0000004003007810 */ /* 0x000fc8000795e016 */
[----:B------:R-:W-:Y:S02]  /*1470*/  ISETP.GT.U32.AND P0, PT, R0, R29, PT ;  /* 0x0000001d0000720c */ /* 0x000fe40003f04070 */
[----:B------:R-:W-:-:S04]  /*1480*/  IADD3.X R4, PT, PT, RZ, RZ, RZ, P2, P1 ;  /* 0x000000ffff047210 */ /* 0x000fc800017e24ff */
[----:B------:R-:W-:-:S04]  /*1490*/  ISETP.GT.U32.AND.EX P0, PT, R4, RZ, PT, P0 ;  /* 0x000000ff0400720c */ /* 0x000fc80003f04100 */
[----:B------:R-:W-:Y:S02]  /*14a0*/  SEL R0, R0, R29, P0 ;  /* 0x0000001d00007207 */ /* 0x000fe40000000000 */
[----:B------:R-:W-:Y:S02]  /*14b0*/  SEL R4, R4, RZ, P0 ;  /* 0x000000ff04047207 */ /* 0x000fe40000000000 */
[----:B------:R-:W-:-:S04]  /*14c0*/  IADD3 R0, P1, P0, -R3, R0, R5 ;  /* 0x0000000003007210 */ /* 0x000fc8000783e105 */
[----:B------:R-:W-:Y:S02]  /*14d0*/  IADD3.X R4, PT, PT, R7, -0x1, R4, P1, P0 ;  /* 0xffffffff07047810 */ /* 0x000fe40000fe0404 */
[----:B------:R-:W-:-:S04]  /*14e0*/  ISETP.GE.U32.AND P0, PT, R0, 0xc0, PT ;  /* 0x000000c00000780c */ /* 0x000fc80003f06070 */
[----:B------:R-:W-:-:S13]  /*14f0*/  ISETP.GE.U32.AND.EX P0, PT, R4, RZ, PT, P0 ;  /* 0x000000ff0400720c */ /* 0x000fda0003f06100 */
[----:B------:R-:W-:Y:S05]  /*1500*/  @!P0 BRA `(.L_x_18) ;  /* 0x0000000800448947 */ /* 0x000fea0003800000 */
[----:B------:R-:W0:Y:S01]  /*1510*/  S2UR UR5, SR_CgaCtaId ;  /* 0x00000000000579c3 */ /* 0x000e220000008800 */
[----:B------:R-:W-:Y:S01]  /*1520*/  UMOV UR4, 0x400 ;  /* 0x0000040000047882 */ /* 0x000fe20000000000 */
[----:B------:R-:W-:-:S05]  /*1530*/  IMAD.SHL.U32 R31, R26, 0x8, RZ ;  /* 0x000000081a1f7824 */ /* 0x000fca00078e00ff */
[----:B------:R-:W-:Y:S01]  /*1540*/  LOP3.LUT R31, R31, 0x7, R22, 0xf8, !PT ;  /* 0x000000071f1f7812 */ /* 0x000fe200078ef816 */
[----:B------:R-:W1:Y:S01]  /*1550*/  LDC R3, c[0x0][0x3a0] ;  /* 0x0000e800ff037b82 */ /* 0x000e620000000800 */
[----:B0-----:R-:W-:Y:S01]  /*1560*/  ULEA UR4, UR5, UR4, 0x18 ;  /* 0x0000000405047291 */ /* 0x001fe2000f8ec0ff */
[----:B-1----:R-:W-:-:S05]  /*1570*/  IMAD R30, R3, 0x8, R28 ;  /* 0x00000008031e7824 */ /* 0x002fca00078e021c */
[----:B------:R-:W-:-:S05]  /*1580*/  LEA R30, R30, UR4, 0x2 ;  /* 0x000000041e1e7c11 */ /* 0x000fca000f8e10ff */
[----:B------:R-:W-:-:S07]  /*1590*/  VIADD R30, R30, 0x200 ;  /* 0x000002001e1e7836 */ /* 0x000fce0000000000 */
.L_x_34:
[----:B------:R-:W-:Y:S01]  /*15a0*/  SHF.R.U64 R16, R28, 0x3, R19 ;  /* 0x000000031c107819 */ /* 0x000fe20000001213 */
[----:B------:R-:W-:Y:S01]  /*15b0*/  BSSY.RECONVERGENT B6, `(.L_x_24) ;  /* 0x0000020000067945 */ /* 0x000fe20003800200 */
[----:B------:R-:W-:-:S03]  /*15c0*/  LOP3.LUT R17, R22, 0x7, RZ, 0xc0, !PT ;  /* 0x0000000716117812 */ /* 0x000fc600078ec0ff */
[----:B------:R-:W-:Y:S01]  /*15d0*/  IMAD R6, R16, UR46, RZ ;  /* 0x0000002e10067c24 */ /* 0x000fe2000f8e02ff */
[----:B------:R-:W-:-:S04]  /*15e0*/  ISETP.GE.U32.AND P0, PT, R17, UR46, PT ;  /* 0x0000002e11007c0c */ /* 0x000fc8000bf06070 */
[----:B------:R-:W-:-:S04]  /*15f0*/  IADD3 R6, P2, PT, R6, R31, RZ ;  /* 0x0000001f06067210 */ /* 0x000fc80007f5e0ff */
[----:B------:R-:W-:Y:S02]  /*1600*/  ISETP.GE.U32.AND P1, PT, R6, R25, PT ;  /* 0x000000190600720c */ /* 0x000fe40003f26070 */
[----:B------:R-:W-:-:S04]  /*1610*/  IADD3.X R7, PT, PT, RZ, RZ, RZ, P2, !PT ;  /* 0x000000ffff077210 */ /* 0x000fc800017fe4ff */
[----:B------:R-:W-:-:S04]  /*1620*/  ISETP.GE.U32.OR.EX P0, PT, R7, R18, P0, P1 ;  /* 0x000000120700720c */ /* 0x000fc80000706510 */
[----:B------:R-:W-:-:S13]  /*1630*/  ISETP.GE.U32.OR P0, PT, R16, UR47, P0 ;  /* 0x0000002f10007c0c */ /* 0x000fda0008706470 */
[----:B------:R-:W-:Y:S05]  /*1640*/  @P0 BRA `(.L_x_25) ;  /* 0x0000000000540947 */ /* 0x000fea0003800000 */
[C---:B------:R-:W-:Y:S01]  /*1650*/  LEA R4, P0, R6.reuse, UR40, 0x2 ;  /* 0x0000002806047c11 */ /* 0x040fe2000f8010ff */
[----:B------:R-:W-:Y:S01]  /*1660*/  IMAD.MOV.U32 R10, RZ, RZ, R28 ;  /* 0x000000ffff0a7224 */ /* 0x000fe200078e001c */
[----:B------:R-:W-:Y:S01]  /*1670*/  MOV R8, 0x0 ;  /* 0x0000000000087802 */ /* 0x000fe20000000f00 */
[----:B------:R-:W-:Y:S01]  /*1680*/  IMAD.MOV.U32 R11, RZ, RZ, R19 ;  /* 0x000000ffff0b7224 */ /* 0x000fe200078e0013 */
[----:B------:R-:W-:Y:S01]  /*1690*/  LEA.HI.X R5, R6, UR41, R7, 0x2, P0 ;  /* 0x0000002906057c11 */ /* 0x000fe200080f1407 */
[----:B------:R-:W-:Y:S01]  /*16a0*/  STL.64 [R1+0x18], R16 ;  /* 0x0000181001007387 */ /* 0x000fe20000100a00 */
[----:B------:R-:W0:Y:S03]  /*16b0*/  LDCU.64 UR4, c[0x4][0x10] ;  /* 0x01000200ff0477ac */ /* 0x000e260008000a00 */
[----:B------:R0:W2:Y:S01]  /*16c0*/  LDG.E R3, desc[UR36][R4.64] ;  /* 0x0000002404037981 */ /* 0x0000a2000c1e1900 */
[----:B------:R-:W1:Y:S03]  /*16d0*/  LDC.64 R8, c[0x4][R8] ;  /* 0x0100000008087b82 */ /* 0x000e660000000a00 */
[----:B------:R-:W-:Y:S04]  /*16e0*/  STL.64 [R1+0x10], R10 ;  /* 0x0000100a01007387 */ /* 0x000fe80000100a00 */
[----:B------:R-:W-:Y:S04]  /*16f0*/  STL.64 [R1], R26 ;  /* 0x0000001a01007387 */ /* 0x000fe80000100a00 */
[----:B------:R-:W-:Y:S01]  /*1700*/  STL.64 [R1+0x8], R22 ;  /* 0x0000081601007387 */ /* 0x000fe20000100a00 */
[----:B0-----:R-:W-:-:S03]  /*1710*/  IMAD.U32 R4, RZ, RZ, UR4 ;  /* 0x00000004ff047e24 */ /* 0x001fc6000f8e00ff */
[----:B------:R0:W-:Y:S01]  /*1720*/  STL.64 [R1+0x20], R6 ;  /* 0x0000200601007387 */ /* 0x0001e20000100a00 */
[----:B------:R-:W-:Y:S02]  /*1730*/  IMAD.U32 R5, RZ, RZ, UR5 ;  /* 0x00000005ff057e24 */ /* 0x000fe4000f8e00ff */
[----:B0-----:R-:W-:Y:S02]  /*1740*/  IMAD.MOV.U32 R6, RZ, RZ, R24 ;  /* 0x000000ffff067224 */ /* 0x001fe400078e0018 */
[----:B------:R-:W-:Y:S01]  /*1750*/  IMAD.MOV.U32 R7, RZ, RZ, R2 ;  /* 0x000000ffff077224 */ /* 0x000fe200078e0002 */
[----:B-12---:R0:W-:Y:S06]  /*1760*/  STS [R30+-0x200], R3 ;  /* 0xfffe00031e007388 */ /* 0x0061ec0000000800 */
[----:B------:R-:W-:-:S07]  /*1770*/  LEPC R20, `(.L_x_26) ;  /* 0x000000001014794e */ /* 0x000fce0000000000 */
[----:B0-----:R-:W-:Y:S05]  /*1780*/  CALL.ABS.NOINC R8 ;  /* 0x0000000008007343 */ /* 0x001fea0003c00000 */
.L_x_26:
[----:B------:R-:W-:Y:S05]  /*1790*/  BRA `(.L_x_27) ;  /* 0x0000000000047947 */ /* 0x000fea0003800000 */
.L_x_25:
[----:B------:R0:W-:Y:S02]  /*17a0*/  STS [R30+-0x200], RZ ;  /* 0xfffe00ff1e007388 */ /* 0x0001e40000000800 */
.L_x_27:
[----:B------:R-:W-:Y:S05]  /*17b0*/  BSYNC.RECONVERGENT B6 ;  /* 0x0000000000067941 */ /* 0x000fea0003800200 */
.L_x_24:
[----:B------:R-:W-:Y:S01]  /*17c0*/  IADD3 R6, P0, PT, R28, 0x40, RZ ;  /* 0x000000401c067810 */ /* 0x000fe20007f1e0ff */
[----:B------:R-:W-:Y:S01]  /*17d0*/  BSSY.RECONVERGENT B6, `(.L_x_28) ;  /* 0x000001e000067945 */ /* 0x000fe20003800200 */
[----:B------:R-:W-:-:S03]  /*17e0*/  ISETP.GE.U32.AND P1, PT, R17, UR46, PT ;  /* 0x0000002e11007c0c */ /* 0x000fc6000bf26070 */
[----:B------:R-:W-:-:S05]  /*17f0*/  IMAD.X R7, RZ, RZ, R19, P0 ;  /* 0x000000ffff077224 */ /* 0x000fca00000e0613 */
[----:B------:R-:W-:-:S05]  /*1800*/  SHF.R.U64 R16, R6, 0x3, R7 ;  /* 0x0000000306107819 */ /* 0x000fca0000001207 */
[----:B------:R-:W-:-:S05]  /*1810*/  IMAD R10, R16, UR46, RZ ;  /* 0x0000002e100a7c24 */ /* 0x000fca000f8e02ff */
[----:B------:R-:W-:-:S04]  /*1820*/  IADD3 R10, P2, PT, R10, R31, RZ ;  /* 0x0000001f0a0a7210 */ /* 0x000fc80007f5e0ff */
[----:B------:R-:W-:Y:S01]  /*1830*/  ISETP.LT.U32.AND P0, PT, R10, R25, PT ;  /* 0x000000190a00720c */ /* 0x000fe20003f01070 */
[----:B------:R-:W-:-:S05]  /*1840*/  IMAD.X R11, RZ, RZ, RZ, P2 ;  /* 0x000000ffff0b7224 */ /* 0x000fca00010e06ff */
[----:B------:R-:W-:-:S04]  /*1850*/  ISETP.LT.U32.AND.EX P0, PT, R11, R18, !P1, P0 ;  /* 0x000000120b00720c */ /* 0x000fc80004f01100 */
[----:B------:R-:W-:-:S13]  /*1860*/  ISETP.LT.U32.AND P0, PT, R16, UR47, P0 ;  /* 0x0000002f10007c0c */ /* 0x000fda0008701070 */
[----:B------:R1:W-:Y:S01]  /*1870*/  @!P0 STS [R30+-0x100], RZ ;  /* 0xffff00ff1e008388 */ /* 0x0003e20000000800 */
[----:B------:R-:W-:Y:S05]  /*1880*/  @!P0 BRA `(.L_x_29) ;  /* 0x0000000000488947 */ /* 0x000fea0003800000 */
[C---:B------:R-:W-:Y:S01]  /*1890*/  LEA R4, P0, R10.reuse, UR40, 0x2 ;  /* 0x000000280a047c11 */ /* 0x040fe2000f8010ff */
[----:B------:R-:W-:Y:S01]  /*18a0*/  STL.64 [R1+0x18], R16 ;  /* 0x0000181001007387 */ /* 0x000fe20000100a00 */
[----:B------:R-:W-:Y:S01]  /*18b0*/  MOV R8, 0x0 ;  /* 0x0000000000087802 */ /* 0x000fe20000000f00 */
[----:B------:R-:W2:Y:S01]  /*18c0*/  LDCU.64 UR4, c[0x4][0x10] ;  /* 0x01000200ff0477ac */ /* 0x000ea20008000a00 */
[----:B------:R-:W-:-:S05]  /*18d0*/  LEA.HI.X R5, R10, UR41, R11, 0x2, P0 ;  /* 0x000000290a057c11 */ /* 0x000fca00080f140b */
[----:B------:R2:W3:Y:S01]  /*18e0*/  LDG.E R3, desc[UR36][R4.64] ;  /* 0x0000002404037981 */ /* 0x0004e2000c1e1900 */
[----:B------:R-:W4:Y:S03]  /*18f0*/  LDC.64 R8, c[0x4][R8] ;  /* 0x0100000008087b82 */ /* 0x000f260000000a00 */
[----:B------:R-:W-:Y:S04]  /*1900*/  STL.64 [R1+0x20], R10 ;  /* 0x0000200a01007387 */ /* 0x000fe80000100a00 */
[----:B------:R-:W-:Y:S04]  /*1910*/  STL.64 [R1], R26 ;  /* 0x0000001a01007387 */ /* 0x000fe80000100a00 */
[----:B------:R-:W-:Y:S01]  /*1920*/  STL.64 [R1+0x8], R22 ;  /* 0x0000081601007387 */ /* 0x000fe20000100a00 */
[----:B--2---:R-:W-:-:S02]  /*1930*/  IMAD.U32 R4, RZ, RZ, UR4 ;  /* 0x00000004ff047e24 */ /* 0x004fc4000f8e00ff */
[----:B------:R-:W-:Y:S01]  /*1940*/  IMAD.U32 R5, RZ, RZ, UR5 ;  /* 0x00000005ff057e24 */ /* 0x000fe2000f8e00ff */
[----:B------:R2:W-:Y:S02]  /*1950*/  STL.64 [R1+0x10], R6 ;  /* 0x0000100601007387 */ /* 0x0005e40000100a00 */
[----:B--2---:R-:W-:Y:S01]  /*1960*/  IMAD.MOV.U32 R6, RZ, RZ, R24 ;  /* 0x000000ffff067224 */ /* 0x004fe200078e0018 */
[----:B------:R-:W-:Y:S01]  /*1970*/  MOV R7, R2 ;  /* 0x0000000200077202 */ /* 0x000fe20000000f00 */
[----:B---34-:R2:W-:Y:S06]  /*1980*/  STS [R30+-0x100], R3 ;  /* 0xffff00031e007388 */ /* 0x0185ec0000000800 */
[----:B------:R-:W-:-:S07]  /*1990*/  LEPC R20, `(.L_x_29) ;  /* 0x000000001014794e */ /* 0x000fce0000000000 */
[----:B012---:R-:W-:Y:S05]  /*19a0*/  CALL.ABS.NOINC R8 ;  /* 0x0000000008007343 */ /* 0x007fea0003c00000 */
.L_x_29:
[----:B------:R-:W-:Y:S05]  /*19b0*/  BSYNC.RECONVERGENT B6 ;  /* 0x0000000000067941 */ /* 0x000fea0003800200 */
.L_x_28:
        /* <DEDUP_REMOVED lines=14> */
[----:B------:R-:W-:Y:S01]  /*1aa0*/  STL.64 [R1+0x18], R16 ;  /* 0x0000181001007387 */ /* 0x000fe20000100a00 */
[----:B------:R-:W-:Y:S01]  /*1ab0*/  MOV R8, 0x0 ;  /* 0x0000000000087802 */ /* 0x000fe20000000f00 */
[----:B------:R-:W3:Y:S01]  /*1ac0*/  LDCU.64 UR4, c[0x4][0x10] ;  /* 0x01000200ff0477ac */ /* 0x000ee20008000a00 */
[----:B------:R-:W-:-:S05]  /*1ad0*/  LEA.HI.X R5, R10, UR41, R11, 0x2, P0 ;  /* 0x000000290a057c11 */ /* 0x000fca00080f140b */
[----:B------:R3:W4:Y:S01]  /*1ae0*/  LDG.E R3, desc[UR36][R4.64] ;  /* 0x0000002404037981 */ /* 0x000722000c1e1900 */
[----:B------:R-:W0:Y:S03]  /*1af0*/  LDC.64 R8, c[0x4][R8] ;  /* 0x0100000008087b82 */ /* 0x000e260000000a00 */
[----:B------:R-:W-:Y:S04]  /*1b00*/  STL.64 [R1+0x20], R10 ;  /* 0x0000200a01007387 */ /* 0x000fe80000100a00 */
[----:B------:R-:W-:Y:S04]  /*1b10*/  STL.64 [R1], R26 ;  /* 0x0000001a01007387 */ /* 0x000fe80000100a00 */
[----:B------:R-:W-:Y:S01]  /*1b20*/  STL.64 [R1+0x8], R22 ;  /* 0x0000081601007387 */ /* 0x000fe20000100a00 */
[----:B---3--:R-:W-:-:S02]  /*1b30*/  IMAD.U32 R4, RZ, RZ, UR4 ;  /* 0x00000004ff047e24 */ /* 0x008fc4000f8e00ff */
[----:B------:R-:W-:Y:S01]  /*1b40*/  IMAD.U32 R5, RZ, RZ, UR5 ;  /* 0x00000005ff057e24 */ /* 0x000fe2000f8e00ff */
[----:B------:R3:W-:Y:S02]  /*1b50*/  STL.64 [R1+0x10], R6 ;  /* 0x0000100601007387 */ /* 0x0007e40000100a00 */
[----:B---3--:R-:W-:Y:S02]  /*1b60*/  IMAD.MOV.U32 R6, RZ, RZ, R24 ;  /* 0x000000ffff067224 */ /* 0x008fe400078e0018 */
[----:B------:R-:W-:Y:S01]  /*1b70*/  IMAD.MOV.U32 R7, RZ, RZ, R2 ;  /* 0x000000ffff077224 */ /* 0x000fe200078e0002 */
[----:B0---4-:R3:W-:Y:S06]  /*1b80*/  STS [R30], R3 ;  /* 0x000000031e007388 */ /* 0x0117ec0000000800 */
[----:B------:R-:W-:-:S07]  /*1b90*/  LEPC R20, `(.L_x_31) ;  /* 0x000000001014794e */ /* 0x000fce0000000000 */
[----:B-123--:R-:W-:Y:S05]  /*1ba0*/  CALL.ABS.NOINC R8 ;  /* 0x0000000008007343 */ /* 0x00efea0003c00000 */
.L_x_31:
[----:B------:R-:W-:Y:S05]  /*1bb0*/  BSYNC.RECONVERGENT B6 ;  /* 0x0000000000067941 */ /* 0x000fea0003800200 */
.L_x_30:
        /* <DEDUP_REMOVED lines=11> */
[----:B------:R3:W-:Y:S01]  /*1c70*/  @!P0 STS [R30+0x100], RZ ;  /* 0x000100ff1e008388 */ /* 0x0007e20000000800 */
[----:B------:R-:W-:Y:S05]  /*1c80*/  @!P0 BRA `(.L_x_33) ;  /* 0x0000000000488947 */ /* 0x000fea0003800000 */
[C---:B------:R-:W-:Y:S01]  /*1c90*/  LEA R4, P0, R10.reuse, UR40, 0x2 ;  /* 0x000000280a047c11 */ /* 0x040fe2000f8010ff */
[----:B------:R-:W-:Y:S01]  /*1ca0*/  STL.64 [R1+0x18], R16 ;  /* 0x0000181001007387 */ /* 0x000fe20000100a00 */
[----:B------:R-:W-:Y:S01]  /*1cb0*/  MOV R8, 0x0 ;  /* 0x0000000000087802 */ /* 0x000fe20000000f00 */
[----:B------:R-:W4:Y:S01]  /*1cc0*/  LDCU.64 UR4, c[0x4][0x10] ;  /* 0x01000200ff0477ac */ /* 0x000f220008000a00 */
[----:B------:R-:W-:-:S05]  /*1cd0*/  LEA.HI.X R5, R10, UR41, R11, 0x2, P0 ;  /* 0x000000290a057c11 */ /* 0x000fca00080f140b */
[----:B------:R4:W5:Y:S01]  /*1ce0*/  LDG.E R3, desc[UR36][R4.64] ;  /* 0x0000002404037981 */ /* 0x000962000c1e1900 */
[----:B------:R-:W0:Y:S03]  /*1cf0*/  LDC.64 R8, c[0x4][R8] ;  /* 0x0100000008087b82 */ /* 0x000e260000000a00 */
[----:B------:R-:W-:Y:S04]  /*1d00*/  STL.64 [R1+0x20], R10 ;  /* 0x0000200a01007387 */ /* 0x000fe80000100a00 */
[----:B------:R-:W-:Y:S04]  /*1d10*/  STL.64 [R1], R26 ;  /* 0x0000001a01007387 */ /* 0x000fe80000100a00 */
[----:B------:R-:W-:Y:S01]  /*1d20*/  STL.64 [R1+0x8], R22 ;  /* 0x0000081601007387 */ /* 0x000fe20000100a00 */
[----:B----4-:R-:W-:-:S02]  /*1d30*/  IMAD.U32 R4, RZ, RZ, UR4 ;  /* 0x00000004ff047e24 */ /* 0x010fc4000f8e00ff */
[----:B------:R-:W-:Y:S01]  /*1d40*/  IMAD.U32 R5, RZ, RZ, UR5 ;  /* 0x00000005ff057e24 */ /* 0x000fe2000f8e00ff */
[----:B------:R4:W-:Y:S02]  /*1d50*/  STL.64 [R1+0x10], R6 ;  /* 0x0000100601007387 */ /* 0x0009e40000100a00 */
[----:B----4-:R-:W-:Y:S01]  /*1d60*/  IMAD.MOV.U32 R6, RZ, RZ, R24 ;  /* 0x000000ffff067224 */ /* 0x010fe200078e0018 */
[----:B------:R-:W-:Y:S01]  /*1d70*/  MOV R7, R2 ;  /* 0x0000000200077202 */ /* 0x000fe20000000f00 */
[----:B0----5:R4:W-:Y:S06]  /*1d80*/  STS [R30+0x100], R3 ;  /* 0x000100031e007388 */ /* 0x0219ec0000000800 */
[----:B------:R-:W-:-:S07]  /*1d90*/  LEPC R20, `(.L_x_33) ;  /* 0x000000001014794e */ /* 0x000fce0000000000 */
[----:B-1234-:R-:W-:Y:S05]  /*1da0*/  CALL.ABS.NOINC R8 ;  /* 0x0000000008007343 */ /* 0x01efea0003c00000 */
.L_x_33:
[----:B------:R-:W-:Y:S05]  /*1db0*/  BSYNC.RECONVERGENT B6 ;  /* 0x0000000000067941 */ /* 0x000fea0003800200 */
.L_x_32:
[----:B------:R-:W-:Y:S01]  /*1dc0*/  IADD3 R28, P0, PT, R28, 0x100, RZ ;  /* 0x000001001c1c7810 */ /* 0x000fe20007f1e0ff */
[----:B0123--:R-:W-:-:S04]  /*1dd0*/  VIADD R30, R30, 0x400 ;  /* 0x000004001e1e7836 */ /* 0x00ffc80000000000 */
[----:B------:R-:W-:Y:S01]  /*1de0*/  IMAD.X R19, RZ, RZ, R19, P0 ;  /* 0x000000ffff137224 */ /* 0x000fe200000e0613 */
[----:B------:R-:W-:-:S04]  /*1df0*/  ISETP.GE.U32.AND P0, PT, R28, R29, PT ;  /* 0x0000001d1c00720c */ /* 0x000fc80003f06070 */
[----:B------:R-:W-:-:S13]  /*1e00*/  ISETP.GE.U32.AND.EX P0, PT, R19, RZ, PT, P0 ;  /* 0x000000ff1300720c */ /* 0x000fda0003f06100 */
[----:B------:R-:W-:Y:S05]  /*1e10*/  @!P0 BRA `(.L_x_34) ;  /* 0xfffffff400e08947 */ /* 0x000fea000383ffff */
.L_x_18:
[----:B------:R-:W0:Y:S01]  /*1e20*/  S2R R17, SR_TID.Y ;  /* 0x0000000000117919 */ /* 0x000e220000002200 */
[----:B------:R-:W-:Y:S05]  /*1e30*/  WARPSYNC.ALL ;  /* 0x0000000000007948 */ /* 0x000fea0003800000 */
[----:B------:R-:W1:Y:S01]  /*1e40*/  S2R R3, SR_TID.X ;  /* 0x0000000000037919 */ /* 0x000e620000002100 */
[----:B------:R-:W2:Y:S01]  /*1e50*/  LDCU UR4, c[0x0][0x3ac] ;  /* 0x00007580ff0477ac */ /* 0x000ea20008000800 */
[----:B------:R-:W-:Y:S01]  /*1e60*/  IMAD.SHL.U32 R0, R27, 0x8, RZ ;  /* 0x000000081b007824 */ /* 0x000fe200078e00ff */
[----:B------:R-:W3:Y:S03]  /*1e70*/  LDCU UR5, c[0x0][0x3b0] ;  /* 0x00007600ff0577ac */ /* 0x000ee60008000800 */
[----:B0-----:R-:W-:Y:S01]  /*1e80*/  IMAD.IADD R17, R0, 0x1, R17 ;  /* 0x0000000100117824 */ /* 0x001fe200078e0211 */
[----:B------:R-:W-:Y:S04]  /*1e90*/  BAR.SYNC.DEFER_BLOCKING 0x0 ;  /* 0x0000000000007b1d */ /* 0x000fe80000010000 */
[----:B--2---:R-:W-:Y:S01]  /*1ea0*/  ISETP.GE.U32.AND P0, PT, R17, UR4, PT ;  /* 0x0000000411007c0c */ /* 0x004fe2000bf06070 */
[----:B-1----:R-:W-:-:S05]  /*1eb0*/  IMAD R16, R26, 0x8, R3 ;  /* 0x000000081a107824 */ /* 0x002fca00078e0203 */
[----:B---3--:R-:W-:-:S13]  /*1ec0*/  ISETP.GE.U32.OR P0, PT, R16, UR5, P0 ;  /* 0x0000000510007c0c */ /* 0x008fda0008706470 */
[----:B------:R-:W-:Y:S05]  /*1ed0*/  @P0 EXIT ;  /* 0x000000000000094d */ /* 0x000fea0003800000 */
[----:B------:R-:W0:Y:S01]  /*1ee0*/  LDCU UR4, c[0x0][0x3a0] ;  /* 0x00007400ff0477ac */ /* 0x000e220008000800 */
[----:B------:R-:W-:Y:S02]  /*1ef0*/  IMAD.MOV.U32 R30, RZ, RZ, RZ ;  /* 0x000000ffff1e7224 */ /* 0x000fe400078e00ff */
[----:B0-----:R-:W-:-:S05]  /*1f00*/  IMAD.U32 R18, RZ, RZ, UR4 ;  /* 0x00000004ff127e24 */ /* 0x001fca000f8e00ff */
[----:B------:R-:W-:-:S13]  /*1f10*/  ISETP.GE.AND P0, PT, R18, 0x1, PT ;  /* 0x000000011200780c */ /* 0x000fda0003f06270 */
[----:B------:R-:W-:Y:S05]  /*1f20*/  @!P0 BRA `(.L_x_35) ;  /* 0x0000001400a08947 */ /* 0x000fea0003800000 */
[----:B------:R-:W-:Y:S01]  /*1f30*/  ISETP.GE.U32.AND P0, PT, R18, 0x8, PT ;  /* 0x000000081200780c */ /* 0x000fe20003f06070 */
[----:B------:R-:W-:Y:S01]  /*1f40*/  VIADD R25, R22, UR42 ;  /* 0x0000002a16197c36 */ /* 0x000fe20008000000 */
[----:B------:R-:W-:Y:S01]  /*1f50*/  LOP3.LUT R19, R18, 0x7, RZ, 0xc0, !PT ;  /* 0x0000000712137812 */ /* 0x000fe200078ec0ff */
[----:B------:R-:W-:Y:S02]  /*1f60*/  IMAD.MOV.U32 R30, RZ, RZ, RZ ;  /* 0x000000ffff1e7224 */ /* 0x000fe400078e00ff */
[----:B------:R-:W-:-:S08]  /*1f70*/  IMAD.MOV.U32 R26, RZ, RZ, RZ ;  /* 0x000000ffff1a7224 */ /* 0x000fd000078e00ff */
[----:B------:R-:W-:Y:S05]  /*1f80*/  @!P0 BRA `(.L_x_36) ;  /* 0x0000000800c08947 */ /* 0x000fea0003800000 */
[----:B------:R-:W-:Y:S01]  /*1f90*/  HFMA2 R32, -RZ, RZ, 0, 0 ;  /* 0x00000000ff207431 */ /* 0x000fe200000001ff */
[----:B------:R-:W-:Y:S01]  /*1fa0*/  BSSY.RECONVERGENT B6, `(.L_x_36) ;  /* 0x00000ae000067945 */ /* 0x000fe20003800200 */
[----:B------:R-:W-:Y:S01]  /*1fb0*/  IMAD.MOV.U32 R30, RZ, RZ, RZ ;  /* 0x000000ffff1e7224 */ /* 0x000fe200078e00ff */
[----:B------:R-:W0:Y:S06]  /*1fc0*/  LDCU UR38, c[0x0][0x3a0] ;  /* 0x00007400ff2677ac */ /* 0x000e2c0008000800 */
.L_x_45:
[----:B------:R-:W1:Y:S01]  /*1fd0*/  S2UR UR5, SR_CgaCtaId ;  /* 0x00000000000579c3 */ /* 0x000e620000008800 */
[----:B------:R-:W-:Y:S01]  /*1fe0*/  UMOV UR4, 0x400 ;  /* 0x0000040000047882 */ /* 0x000fe20000000000 */
[----:B0-----:R-:W-:Y:S01]  /*1ff0*/  IMAD R26, R23, UR38, R32 ;  /* 0x00000026171a7c24 */ /* 0x001fe2000f8e0220 */
[----:B------:R-:W-:Y:S01]  /*2000*/  MOV R18, 0x0 ;  /* 0x0000000000127802 */ /* 0x000fe20000000f00 */
[----:B------:R-:W-:Y:S01]  /*2010*/  IMAD R22, R32, 0x8, R25 ;  /* 0x0000000820167824 */ /* 0x000fe200078e0219 */
[----:B------:R-:W-:Y:S01]  /*2020*/  STL.64 [R1], R16 ;  /* 0x0000001001007387 */ /* 0x000fe20000100a00 */
[----:B------:R-:W-:Y:S02]  /*2030*/  IMAD.MOV.U32 R6, RZ, RZ, R24 ;  /* 0x000000ffff067224 */ /* 0x000fe400078e0018 */
[----:B------:R0:W2:Y:S01]  /*2040*/  LDC.64 R8, c[0x4][R18] ;  /* 0x0100000012087b82 */ /* 0x0000a20000000a00 */
[----:B------:R-:W-:Y:S01]  /*2050*/  STL [R1+0x8], R26 ;  /* 0x0000081a01007387 */ /* 0x000fe20000100800 */
[----:B------:R-:W-:-:S03]  /*2060*/  IMAD.MOV.U32 R7, RZ, RZ, R2 ;  /* 0x000000ffff077224 */ /* 0x000fc600078e0002 */
[----:B------:R-:W-:Y:S01]  /*2070*/  STL [R1+0x18], R22 ;  /* 0x0000181601007387 */ /* 0x000fe20000100800 */
[----:B-1----:R-:W-:-:S06]  /*2080*/  ULEA UR4, UR5, UR4, 0x18 ;  /* 0x0000000405047291 */ /* 0x002fcc000f8ec0ff */
[----:B------:R-:W-:Y:S02]  /*2090*/  LEA R28, R26, UR4, 0x2 ;  /* 0x000000041a1c7c11 */ /* 0x000fe4000f8e10ff */
[----:B------:R-:W-:-:S03]  /*20a0*/  LEA R27, R22, UR4, 0x2 ;  /* 0x00000004161b7c11 */ /* 0x000fc6000f8e10ff */
[----:B------:R-:W1:Y:S01]  /*20b0*/  LDS R5, [R28] ;  /* 0x000000001c057984 */ /* 0x000e620000000800 */
[----:B------:R-:W3:Y:S03]  /*20c0*/  LDCU.64 UR4, c[0x4][0x18] ;  /* 0x01000300ff0477ac */ /* 0x000ee60008000a00 */
[----:B------:R-:W4:Y:S01]  /*20d0*/  LDS R3, [R27] ;  /* 0x000000001b037984 */ /* 0x000f220000000800 */
[----:B---3--:R-:W-:Y:S01]  /*20e0*/  IMAD.U32 R4, RZ, RZ, UR4 ;  /* 0x00000004ff047e24 */ /* 0x008fe2000f8e00ff */
[----:B-1----:R1:W3:Y:S01]  /*20f0*/  F2F.F64.F32 R10, R5 ;  /* 0x00000005000a7310 */ /* 0x0022e20000201800 */
[----:B----4-:R-:W-:-:S07]  /*2100*/  FFMA R30, R5, R3, R30 ;  /* 0x00000003051e7223 */ /* 0x010fce000000001e */
[----:B------:R-:W4:Y:S01]  /*2110*/  F2F.F64.F32 R12, R3 ;  /* 0x00000003000c7310 */ /* 0x000f220000201800 */
[----:B-1----:R-:W-:Y:S01]  /*2120*/  IMAD.U32 R5, RZ, RZ, UR5 ;  /* 0x00000005ff057e24 */ /* 0x002fe2000f8e00ff */
[----:B---3--:R0:W-:Y:S04]  /*2130*/  STL.64 [R1+0x10], R10 ;  /* 0x0000100a01007387 */ /* 0x0081e80000100a00 */
[----:B--2-4-:R0:W-:Y:S02]  /*2140*/  STL.64 [R1+0x20], R12 ;  /* 0x0000200c01007387 */ /* 0x0141e40000100a00 */
[----:B------:R-:W-:-:S07]  /*2150*/  LEPC R20, `(.L_x_37) ;  /* 0x000000001014794e */ /* 0x000fce0000000000 */
[----:B0-----:R-:W-:Y:S05]  /*2160*/  CALL.ABS.NOINC R8 ;  /* 0x0000000008007343 */ /* 0x001fea0003c00000 */
.L_x_37:
[----:B------:R-:W0:Y:S01]  /*2170*/  LDS R3, [R28+0x4] ;  /* 0x000004001c037984 */ /* 0x000e220000000800 */
[----:B------:R-:W-:Y:S01]  /*2180*/  VIADD R0, R26, 0x1 ;  /* 0x000000011a007836 */ /* 0x000fe20000000000 */
[----:B------:R1:W2:Y:S01]  /*2190*/  LDC.64 R8, c[0x4][R18] ;  /* 0x0100000012087b82 */ /* 0x0002a20000000a00 */
[----:B------:R-:W-:Y:S01]  /*21a0*/  VIADD R14, R22, 0x8 ;  /* 0x00000008160e7836 */ /* 0x000fe20000000000 */
[----:B------:R-:W3:Y:S01]  /*21b0*/  LDS R4, [R27+0x20] ;  /* 0x000020001b047984 */ /* 0x000ee20000000800 */
[----:B------:R-:W4:Y:S01]  /*21c0*/  LDCU.64 UR4, c[0x4][0x18] ;  /* 0x01000300ff0477ac */ /* 0x000f220008000a00 */
[----:B------:R-:W-:Y:S02]  /*21d0*/  IMAD.MOV.U32 R6, RZ, RZ, R24 ;  /* 0x000000ffff067224 */ /* 0x000fe400078e0018 */
[----:B------:R1:W-:Y:S01]  /*21e0*/  STL [R1+0x8], R0 ;  /* 0x0000080001007387 */ /* 0x0003e20000100800 */
[----:B------:R-:W-:-:S03]  /*21f0*/  IMAD.MOV.U32 R7, RZ, RZ, R2 ;  /* 0x000000ffff077224 */ /* 0x000fc600078e0002 */
[----:B------:R1:W-:Y:S04]  /*2200*/  STL [R1+0x18], R14 ;  /* 0x0000180e01007387 */ /* 0x0003e80000100800 */
[----:B------:R1:W-:Y:S01]  /*2210*/  STL.64 [R1], R16 ;  /* 0x0000001001007387 */ /* 0x0003e20000100a00 */
[----:B----4-:R-:W-:Y:S01]  /*2220*/  IMAD.U32 R5, RZ, RZ, UR5 ;  /* 0x00000005ff057e24 */ /* 0x010fe2000f8e00ff */
[----:B0-----:R-:W0:Y:S01]  /*2230*/  F2F.F64.F32 R10, R3 ;  /* 0x00000003000a7310 */ /* 0x001e220000201800 */
[----:B---3--:R-:W-:-:S07]  /*2240*/  FFMA R30, R3, R4, R30 ;  /* 0x00000004031e7223 */ /* 0x008fce000000001e */
[----:B------:R3:W4:Y:S01]  /*2250*/  F2F.F64.F32 R12, R4 ;  /* 0x00000004000c7310 */ /* 0x0007220000201800 */
[----:B0-----:R1:W-:Y:S01]  /*2260*/  STL.64 [R1+0x10], R10 ;  /* 0x0000100a01007387 */ /* 0x0013e20000100a00 */
[----:B---3--:R-:W-:-:S03]  /*2270*/  IMAD.U32 R4, RZ, RZ, UR4 ;  /* 0x00000004ff047e24 */ /* 0x008fc6000f8e00ff */
[----:B--2-4-:R1:W-:Y:S04]  /*2280*/  STL.64 [R1+0x20], R12 ;  /* 0x0000200c01007387 */ /* 0x0143e80000100a00 */
[----:B------:R-:W-:-:S07]  /*2290*/  LEPC R20, `(.L_x_38) ;  /* 0x000000001014794e */ /* 0x000fce0000000000 */
[----:B-1----:R-:W-:Y:S05]  /*22a0*/  CALL.ABS.NOINC R8 ;  /* 0x0000000008007343 */ /* 0x002fea0003c00000 */
.L_x_38:
[----:B------:R-:W0:Y:S01]  /*22b0*/  LDS R3, [R28+0x8] ;  /* 0x000008001c037984 */ /* 0x000e220000000800 */
[----:B------:R-:W-:Y:S01]  /*22c0*/  IADD3 R0, PT, PT, R26, 0x2, RZ ;  /* 0x000000021a007810 */ /* 0x000fe20007ffe0ff */
[----:B------:R-:W-:Y:S01]  /*22d0*/  VIADD R14, R22, 0x10 ;  /* 0x00000010160e7836 */ /* 0x000fe20000000000 */
[----:B------:R1:W2:Y:S01]  /*22e0*/  LDC.64 R8, c[0x4][R18] ;  /* 0x0100000012087b82 */ /* 0x0002a20000000a00 */
        /* <DEDUP_REMOVED lines=16> */
.L_x_39:
        /* <DEDUP_REMOVED lines=20> */
.L_x_40:
        /* <DEDUP_REMOVED lines=20> */
.L_x_41:
        /* <DEDUP_REMOVED lines=20> */
.L_x_42:
        /* <DEDUP_REMOVED lines=20> */
.L_x_43:
        /* <DEDUP_REMOVED lines=11> */
[----:B----4-:R-:W-:Y:S02]  /*29a0*/  IMAD.U32 R4, RZ, RZ, UR4 ;  /* 0x00000004ff047e24 */ /* 0x010fe4000f8e00ff */
[----:B------:R-:W-:Y:S01]  /*29b0*/  IMAD.U32 R5, RZ, RZ, UR5 ;  /* 0x00000005ff057e24 */ /* 0x000fe2000f8e00ff */
[----:B0-----:R-:W0:Y:S01]  /*29c0*/  F2F.F64.F32 R10, R3 ;  /* 0x00000003000a7310 */ /* 0x001e220000201800 */
[----:B---3--:R-:W-:-:S07]  /*29d0*/  FFMA R30, R3, R27, R30 ;  /* 0x0000001b031e7223 */ /* 0x008fce000000001e */
[----:B------:R-:W3:Y:S01]  /*29e0*/  F2F.F64.F32 R12, R27 ;  /* 0x0000001b000c7310 */ /* 0x000ee20000201800 */
[----:B0-----:R1:W-:Y:S04]  /*29f0*/  STL.64 [R1+0x10], R10 ;  /* 0x0000100a01007387 */ /* 0x0013e80000100a00 */
[----:B--23--:R1:W-:Y:S02]  /*2a00*/  STL.64 [R1+0x20], R12 ;  /* 0x0000200c01007387 */ /* 0x00c3e40000100a00 */
[----:B------:R-:W-:-:S07]  /*2a10*/  LEPC R20, `(.L_x_44) ;  /* 0x000000001014794e */ /* 0x000fce0000000000 */
[----:B-1----:R-:W-:Y:S05]  /*2a20*/  CALL.ABS.NOINC R8 ;  /* 0x0000000008007343 */ /* 0x002fea0003c00000 */
.L_x_44:
[----:B------:R-:W-:Y:S01]  /*2a30*/  MOV R18, UR38 ;  /* 0x0000002600127c02 */ /* 0x000fe20008000f00 */
[----:B------:R-:W-:-:S03]  /*2a40*/  VIADD R32, R32, 0x8 ;  /* 0x0000000820207836 */ /* 0x000fc60000000000 */
[----:B------:R-:W-:-:S04]  /*2a50*/  LOP3.LUT R26, R18, 0x7ffffff8, RZ, 0xc0, !PT ;  /* 0x7ffffff8121a7812 */ /* 0x000fc800078ec0ff */
[----:B------:R-:W-:-:S13]  /*2a60*/  ISETP.NE.AND P0, PT, R32, R26, PT ;  /* 0x0000001a2000720c */ /* 0x000fda0003f05270 */
[----:B------:R-:W-:Y:S05]  /*2a70*/  @P0 BRA `(.L_x_45) ;  /* 0xfffffff400540947 */ /* 0x000fea000383ffff */
[----:B------:R-:W-:Y:S05]  /*2a80*/  BSYNC.RECONVERGENT B6 ;  /* 0x0000000000067941 */ /* 0x000fea0003800200 */
.L_x_36:
[----:B------:R-:W-:Y:S01]  /*2a90*/  ISETP.NE.AND P0, PT, R19, RZ, PT ;  /* 0x000000ff1300720c */ /* 0x000fe20003f05270 */
[----:B------:R-:W-:-:S12]  /*2aa0*/  BSSY.RECONVERGENT B7, `(.L_x_35) ;  /* 0x00000b0000077945 */ /* 0x000fd80003800200 */
[----:B------:R-:W-:Y:S05]  /*2ab0*/  @!P0 BRA `(.L_x_46) ;  /* 0x0000000800b88947 */ /* 0x000fea0003800000 */
[----:B------:R-:W-:Y:S02]  /*2ac0*/  ISETP.GE.U32.AND P0, PT, R19, 0x4, PT ;  /* 0x000000041300780c */ /* 0x000fe40003f06070 */
[----:B------:R-:W-:-:S11]  /*2ad0*/  LOP3.LUT R27, R18, 0x3, RZ, 0xc0, !PT ;  /* 0x00000003121b7812 */ /* 0x000fd600078ec0ff */
[----:B------:R-:W-:Y:S05]  /*2ae0*/  @!P0 BRA `(.L_x_47) ;  /* 0x00000004005c8947 */ /* 0x000fea0003800000 */
[----:B------:R-:W0:Y:S01]  /*2af0*/  S2UR UR5, SR_CgaCtaId ;  /* 0x00000000000579c3 */ /* 0x000e220000008800 */
[----:B------:R-:W-:Y:S01]  /*2b00*/  UMOV UR4, 0x400 ;  /* 0x0000040000047882 */ /* 0x000fe20000000000 */
[----:B------:R-:W-:Y:S01]  /*2b10*/  IMAD R18, R23, R18, R26 ;  /* 0x0000001217127224 */ /* 0x000fe200078e021a */
        /* <DEDUP_REMOVED lines=8> */
[----:B0-----:R-:W-:-:S06]  /*2ba0*/  ULEA UR4, UR5, UR4, 0x18 ;  /* 0x0000000405047291 */ /* 0x001fcc000f8ec0ff */
[----:B------:R-:W-:Y:S02]  /*2bb0*/  LEA R28, R18, UR4, 0x2 ;  /* 0x00000004121c7c11 */ /* 0x000fe4000f8e10ff */
[----:B------:R-:W-:-:S03]  /*2bc0*/  LEA R29, R22, UR4, 0x2 ;  /* 0x00000004161d7c11 */ /* 0x000fc6000f8e10ff */
[----:B------:R-:W0:Y:S01]  /*2bd0*/  LDS R5, [R28] ;  /* 0x000000001c057984 */ /* 0x000e220000000800 */
[----:B------:R-:W3:Y:S03]  /*2be0*/  LDCU.64 UR4, c[0x4][0x18] ;  /* 0x01000300ff0477ac */ /* 0x000ee60008000a00 */
[----:B------:R-:W4:Y:S01]  /*2bf0*/  LDS R3, [R29] ;  /* 0x000000001d037984 */ /* 0x000f220000000800 */
[----:B---3--:R-:W-:Y:S01]  /*2c00*/  IMAD.U32 R4, RZ, RZ, UR4 ;  /* 0x00000004ff047e24 */ /* 0x008fe2000f8e00ff */
[----:B0-----:R0:W3:Y:S01]  /*2c10*/  F2F.F64.F32 R10, R5 ;  /* 0x00000005000a7310 */ /* 0x0010e20000201800 */
[----:B----4-:R-:W-:-:S07]  /*2c20*/  FFMA R30, R5, R3, R30 ;  /* 0x00000003051e7223 */ /* 0x010fce000000001e */
[----:B------:R-:W4:Y:S01]  /*2c30*/  F2F.F64.F32 R12, R3 ;  /* 0x00000003000c7310 */ /* 0x000f220000201800 */
[----:B0-----:R-:W-:Y:S01]  /*2c40*/  IMAD.U32 R5, RZ, RZ, UR5 ;  /* 0x00000005ff057e24 */ /* 0x001fe2000f8e00ff */
[----:B---3--:R1:W-:Y:S04]  /*2c50*/  STL.64 [R1+0x10], R10 ;  /* 0x0000100a01007387 */ /* 0x0083e80000100a00 */
[----:B--2-4-:R1:W-:Y:S02]  /*2c60*/  STL.64 [R1+0x20], R12 ;  /* 0x0000200c01007387 */ /* 0x0143e40000100a00 */
[----:B------:R-:W-:-:S07]  /*2c70*/  LEPC R20, `(.L_x_48) ;  /* 0x000000001014794e */ /* 0x000fce0000000000 */
[----:B-1----:R-:W-:Y:S05]  /*2c80*/  CALL.ABS.NOINC R8 ;  /* 0x0000000008007343 */ /* 0x002fea0003c00000 */
.L_x_48:
[----:B------:R-:W0:Y:S01]  /*2c90*/  LDS R3, [R28+0x4] ;  /* 0x000004001c037984 */ /* 0x000e220000000800 */
[----:B------:R-:W-:Y:S01]  /*2ca0*/  VIADD R0, R18, 0x1 ;  /* 0x0000000112007836 */ /* 0x000fe20000000000 */
[----:B------:R1:W2:Y:S01]  /*2cb0*/  LDC.64 R8, c[0x4][R19] ;  /* 0x0100000013087b82 */ /* 0x0002a20000000a00 */
[----:B------:R-:W-:Y:S01]  /*2cc0*/  VIADD R14, R22, 0x8 ;  /* 0x00000008160e7836 */ /* 0x000fe20000000000 */
[----:B------:R-:W3:Y:S01]  /*2cd0*/  LDS R4, [R29+0x20] ;  /* 0x000020001d047984 */ /* 0x000ee20000000800 */
[----:B------:R-:W4:Y:S01]  /*2ce0*/  LDCU.64 UR4, c[0x4][0x18] ;  /* 0x01000300ff0477ac */ /* 0x000f220008000a00 */
[----:B------:R-:W-:Y:S01]  /*2cf0*/  MOV R6, R24 ;  /* 0x0000001800067202 */ /* 0x000fe20000000f00 */
[----:B------:R-:W-:Y:S01]  /*2d00*/  IMAD.MOV.U32 R7, RZ, RZ, R2 ;  /* 0x000000ffff077224 */ /* 0x000fe200078e0002 */
[----:B------:R1:W-:Y:S04]  /*2d10*/  STL [R1+0x8], R0 ;  /* 0x0000080001007387 */ /* 0x0003e80000100800 */
        /* <DEDUP_REMOVED lines=11> */
.L_x_49:
        /* <DEDUP_REMOVED lines=20> */
.L_x_50:
        /* <DEDUP_REMOVED lines=12> */
[----:B------:R-:W-:Y:S01]  /*2fd0*/  MOV R5, UR5 ;  /* 0x0000000500057c02 */ /* 0x000fe20008000f00 */
[----:B0-----:R-:W0:Y:S01]  /*2fe0*/  F2F.F64.F32 R10, R3 ;  /* 0x00000003000a7310 */ /* 0x001e220000201800 */
[----:B---3--:R-:W-:-:S07]  /*2ff0*/  FFMA R30, R3, R29, R30 ;  /* 0x0000001d031e7223 */ /* 0x008fce000000001e */
[----:B------:R-:W3:Y:S01]  /*3000*/  F2F.F64.F32 R12, R29 ;  /* 0x0000001d000c7310 */ /* 0x000ee20000201800 */
[----:B0-----:R1:W-:Y:S04]  /*3010*/  STL.64 [R1+0x10], R10 ;  /* 0x0000100a01007387 */ /* 0x0013e80000100a00 */
[----:B--23--:R1:W-:Y:S02]  /*3020*/  STL.64 [R1+0x20], R12 ;  /* 0x0000200c01007387 */ /* 0x00c3e40000100a00 */
[----:B------:R-:W-:-:S07]  /*3030*/  LEPC R20, `(.L_x_51) ;  /* 0x000000001014794e */ /* 0x000fce0000000000 */
[----:B-1----:R-:W-:Y:S05]  /*3040*/  CALL.ABS.NOINC R8 ;  /* 0x0000000008007343 */ /* 0x002fea0003c00000 */
.L_x_51:
[----:B------:R-:W-:-:S07]  /*3050*/  VIADD R26, R26, 0x4 ;  /* 0x000000041a1a7836 */ /* 0x000fce0000000000 */
.L_x_47:
[----:B------:R-:W-:-:S13]  /*3060*/  ISETP.NE.AND P0, PT, R27, RZ, PT ;  /* 0x000000ff1b00720c */ /* 0x000fda0003f05270 */
[----:B------:R-:W-:Y:S05]  /*3070*/  @!P0 BRA `(.L_x_46) ;  /* 0x0000000400488947 */ /* 0x000fea0003800000 */
[----:B------:R-:W-:Y:S01]  /*3080*/  ISETP.NE.AND P0, PT, R27, 0x1, PT ;  /* 0x000000011b00780c */ /* 0x000fe20003f05270 */
[----:B------:R-:W-:-:S12]  /*3090*/  BSSY.RECONVERGENT B6, `(.L_x_52) ;  /* 0x0000032000067945 */ /* 0x000fd80003800200 */
[----:B------:R-:W-:Y:S05]  /*30a0*/  @!P0 BRA `(.L_x_53) ;  /* 0x0000000000c08947 */ /* 0x000fea0003800000 */
[----:B------:R-:W0:Y:S01]  /*30b0*/  S2UR UR5, SR_CgaCtaId ;  /* 0x00000000000579c3 */ /* 0x000e220000008800 */
[----:B------:R-:W1:Y:S01]  /*30c0*/  LDCU UR6, c[0x0][0x3a0] ;  /* 0x00007400ff0677ac */ /* 0x000e620008000800 */
[----:B------:R-:W-:Y:S01]  /*30d0*/  IMAD R28, R26, 0x8, R25 ;  /* 0x000000081a1c7824 */ /* 0x000fe200078e0219 */
[----:B------:R-:W-:Y:S01]  /*30e0*/  MOV R18, 0x0 ;  /* 0x0000000000127802 */ /* 0x000fe20000000f00 */
[----:B------:R-:W-:Y:S01]  /*30f0*/  STL.64 [R1], R16 ;  /* 0x0000001001007387 */ /* 0x000fe20000100a00 */
[----:B------:R-:W-:Y:S01]  /*3100*/  UMOV UR4, 0x400 ;  /* 0x0000040000047882 */ /* 0x000fe20000000000 */
[----:B------:R-:W-:Y:S02]  /*3110*/  IMAD.MOV.U32 R6, RZ, RZ, R24 ;  /* 0x000000ffff067224 */ /* 0x000fe400078e0018 */
[----:B------:R-:W-:Y:S01]  /*3120*/  STL [R1+0x18], R28 ;  /* 0x0000181c01007387 */ /* 0x000fe20000100800 */
[----:B------:R2:W3:Y:S01]  /*3130*/  LDC.64 R8, c[0x4][R18] ;  /* 0x0100000012087b82 */ /* 0x0004e20000000a00 */
[----:B------:R-:W-:-:S02]  /*3140*/  IMAD.MOV.U32 R7, RZ, RZ, R2 ;  /* 0x000000ffff077224 */ /* 0x000fc400078e0002 */
[----:B-1----:R-:W-:Y:S01]  /*3150*/  IMAD R22, R23, UR6, R26 ;  /* 0x0000000617167c24 */ /* 0x002fe2000f8e021a */
[----:B0-----:R-:W-:-:S04]  /*3160*/  ULEA UR4, UR5, UR4, 0x18 ;  /* 0x0000000405047291 */ /* 0x001fc8000f8ec0ff */
[----:B------:R-:W-:Y:S02]  /*3170*/  STL [R1+0x8], R22 ;  /* 0x0000081601007387 */ /* 0x000fe40000100800 */
[----:B------:R-:W-:Y:S02]  /*3180*/  LEA R27, R22, UR4, 0x2 ;  /* 0x00000004161b7c11 */ /* 0x000fe4000f8e10ff */
[----:B------:R-:W-:-:S03]  /*3190*/  LEA R19, R28, UR4, 0x2 ;  /* 0x000000041c137c11 */ /* 0x000fc6000f8e10ff */
[----:B------:R-:W0:Y:S01]  /*31a0*/  LDS R5, [R27] ;  /* 0x000000001b057984 */ /* 0x000e220000000800 */
[----:B------:R-:W1:Y:S03]  /*31b0*/  LDCU.64 UR4, c[0x4][0x18] ;  /* 0x01000300ff0477ac */ /* 0x000e660008000a00 */
[----:B------:R-:W4:Y:S01]  /*31c0*/  LDS R3, [R19] ;  /* 0x0000000013037984 */ /* 0x000f220000000800 */
[----:B-1----:R-:W-:Y:S01]  /*31d0*/  IMAD.U32 R4, RZ, RZ, UR4 ;  /* 0x00000004ff047e24 */ /* 0x002fe2000f8e00ff */
[----:B0-----:R0:W1:Y:S01]  /*31e0*/  F2F.F64.F32 R10, R5 ;  /* 0x00000005000a7310 */ /* 0x0010620000201800 */
[----:B----4-:R-:W-:-:S07]  /*31f0*/  FFMA R30, R5, R3, R30 ;  /* 0x00000003051e7223 */ /* 0x010fce000000001e */
[----:B------:R-:W4:Y:S01]  /*3200*/  F2F.F64.F32 R12, R3 ;  /* 0x00000003000c7310 */ /* 0x000f220000201800 */
[----:B0-----:R-:W-:Y:S01]  /*3210*/  IMAD.U32 R5, RZ, RZ, UR5 ;  /* 0x00000005ff057e24 */ /* 0x001fe2000f8e00ff */
[----:B-1----:R2:W-:Y:S04]  /*3220*/  STL.64 [R1+0x10], R10 ;  /* 0x0000100a01007387 */ /* 0x0025e80000100a00 */
[----:B---34-:R2:W-:Y:S02]  /*3230*/  STL.64 [R1+0x20], R12 ;  /* 0x0000200c01007387 */ /* 0x0185e40000100a00 */
[----:B------:R-:W-:-:S07]  /*3240*/  LEPC R20, `(.L_x_54) ;  /* 0x000000001014794e */ /* 0x000fce0000000000 */
[----:B--2---:R-:W-:Y:S05]  /*3250*/  CALL.ABS.NOINC R8 ;  /* 0x0000000008007343 */ /* 0x004fea0003c00000 */
.L_x_54:
[----:B------:R-:W0:Y:S01]  /*3260*/  LDS R27, [R27+0x4] ;  /* 0x000004001b1b7984 */ /* 0x000e220000000800 */
[----:B------:R-:W-:Y:S01]  /*3270*/  VIADD R22, R22, 0x1 ;  /* 0x0000000116167836 */ /* 0x000fe20000000000 */
[----:B------:R-:W1:Y:S01]  /*3280*/  LDCU.64 UR4, c[0x4][0x18] ;  /* 0x01000300ff0477ac */ /* 0x000e620008000a00 */
[----:B------:R-:W-:Y:S01]  /*3290*/  VIADD R28, R28, 0x8 ;  /* 0x000000081c1c7836 */ /* 0x000fe20000000000 */
[----:B------:R2:W3:Y:S01]  /*32a0*/  LDS R0, [R19+0x20] ;  /* 0x0000200013007984 */ /* 0x0004e20000000800 */
[----:B------:R-:W-:Y:S02]  /*32b0*/  IMAD.MOV.U32 R6, RZ, RZ, R24 ;  /* 0x000000ffff067224 */ /* 0x000fe400078e0018 */
[----:B------:R-:W-:Y:S01]  /*32c0*/  IMAD.MOV.U32 R7, RZ, RZ, R2 ;  /* 0x000000ffff077224 */ /* 0x000fe200078e0002 */
[----:B------:R4:W-:Y:S04]  /*32d0*/  STL [R1+0x8], R22 ;  /* 0x0000081601007387 */ /* 0x0009e80000100800 */
[----:B------:R4:W-:Y:S01]  /*32e0*/  STL [R1+0x18], R28 ;  /* 0x0000181c01007387 */ /* 0x0009e20000100800 */
[----:B--2---:R-:W2:Y:S03]  /*32f0*/  LDC.64 R18, c[0x4][R18] ;  /* 0x0100000012127b82 */ /* 0x004ea60000000a00 */
[----:B------:R4:W-:Y:S01]  /*3300*/  STL.64 [R1], R16 ;  /* 0x0000001001007387 */ /* 0x0009e20000100a00 */
[----:B-1----:R-:W-:Y:S01]  /*3310*/  MOV R4, UR4 ;  /* 0x0000000400047c02 */ /* 0x002fe20008000f00 */
[----:B------:R-:W-:Y:S01]  /*3320*/  IMAD.U32 R5, RZ, RZ, UR5 ;  /* 0x00000005ff057e24 */ /* 0x000fe2000f8e00ff */
[----:B0-----:R-:W0:Y:S01]  /*3330*/  F2F.F64.F32 R8, R27 ;  /* 0x0000001b00087310 */ /* 0x001e220000201800 */
[----:B---3--:R-:W-:-:S07]  /*3340*/  FFMA R30, R27, R0, R30 ;  /* 0x000000001b1e7223 */ /* 0x008fce000000001e */
[----:B------:R-:W1:Y:S01]  /*3350*/  F2F.F64.F32 R10, R0 ;  /* 0x00000000000a7310 */ /* 0x000e620000201800 */
[----:B0-----:R4:W-:Y:S04]  /*3360*/  STL.64 [R1+0x10], R8 ;  /* 0x0000100801007387 */ /* 0x0019e80000100a00 */
[----:B-12---:R4:W-:Y:S02]  /*3370*/  STL.64 [R1+0x20], R10 ;  /* 0x0000200a01007387 */ /* 0x0069e40000100a00 */
[----:B------:R-:W-:-:S07]  /*3380*/  LEPC R20, `(.L_x_55) ;  /* 0x000000001014794e */ /* 0x000fce0000000000 */
[----:B----4-:R-:W-:Y:S05]  /*3390*/  CALL.ABS.NOINC R18 ;  /* 0x0000000012007343 */ /* 0x010fea0003c00000 */
.L_x_55:
[----:B------:R-:W-:-:S07]  /*33a0*/  VIADD R26, R26, 0x2 ;  /* 0x000000021a1a7836 */ /* 0x000fce0000000000 */
.L_x_53:
[----:B------:R-:W-:Y:S05]  /*33b0*/  BSYNC.RECONVERGENT B6 ;  /* 0x0000000000067941 */ /* 0x000fea0003800200 */
.L_x_52:
[----:B------:R-:W0:Y:S02]  /*33c0*/  LDCU UR6, c[0x0][0x3a0] ;  /* 0x00007400ff0677ac */ /* 0x000e240008000800 */
[----:B0-----:R-:W-:-:S04]  /*33d0*/  ULOP3.LUT UR4, UR6, 0x1, URZ, 0xc0, !UPT ;  /* 0x0000000106047892 */ /* 0x001fc8000f8ec0ff */
[----:B------:R-:W-:-:S09]  /*33e0*/  UISETP.NE.U32.AND UP0, UPT, UR4, 0x1, UPT ;  /* 0x000000010400788c */ /* 0x000fd2000bf05070 */
[----:B------:R-:W-:Y:S05]  /*33f0*/  BRA.U UP0, `(.L_x_46) ;  /* 0x0000000100687547 */ /* 0x000fea000b800000 */
[----:B------:R-:W0:Y:S01]  /*3400*/  S2UR UR5, SR_CgaCtaId ;  /* 0x00000000000579c3 */ /* 0x000e220000008800 */
[----:B------:R-:W-:Y:S01]  /*3410*/  UMOV UR4, 0x400 ;  /* 0x0000040000047882 */ /* 0x000fe20000000000 */
[----:B------:R-:W-:Y:S01]  /*3420*/  IMAD R0, R23, UR6, R26 ;  /* 0x0000000617007c24 */ /* 0x000fe2000f8e021a */
[----:B------:R-:W-:Y:S01]  /*3430*/  MOV R12, 0x0 ;  /* 0x00000000000c7802 */ /* 0x000fe20000000f00 */
[----:B------:R-:W-:Y:S01]  /*3440*/  IMAD R26, R26, 0x8, R25 ;  /* 0x000000081a1a7824 */ /* 0x000fe200078e0219 */
[----:B------:R-:W-:Y:S01]  /*3450*/  STL.64 [R1], R16 ;  /* 0x0000001001007387 */ /* 0x000fe20000100a00 */
[----:B------:R-:W-:Y:S02]  /*3460*/  IMAD.MOV.U32 R6, RZ, RZ, R24 ;  /* 0x000000ffff067224 */ /* 0x000fe400078e0018 */
[----:B------:R-:W-:Y:S01]  /*3470*/  IMAD.MOV.U32 R7, RZ, RZ, R2 ;  /* 0x000000ffff077224 */ /* 0x000fe200078e0002 */
[----:B------:R-:W-:Y:S01]  /*3480*/  STL [R1+0x8], R0 ;  /* 0x0000080001007387 */ /* 0x000fe20000100800 */
[----:B------:R-:W1:Y:S03]  /*3490*/  LDC.64 R12, c[0x4][R12] ;  /* 0x010000000c0c7b82 */ /* 0x000e660000000a00 */
[----:B------:R-:W-:Y:S01]  /*34a0*/  STL [R1+0x18], R26 ;  /* 0x0000181a01007387 */ /* 0x000fe20000100800 */
[----:B0-----:R-:W-:-:S06]  /*34b0*/  ULEA UR4, UR5, UR4, 0x18 ;  /* 0x0000000405047291 */ /* 0x001fcc000f8ec0ff */
[----:B------:R-:W-:Y:S02]  /*34c0*/  LEA R3, R26, UR4, 0x2 ;  /* 0x000000041a037c11 */ /* 0x000fe4000f8e10ff */
[----:B------:R-:W-:-:S03]  /*34d0*/  LEA R4, R0, UR4, 0x2 ;  /* 0x0000000400047c11 */ /* 0x000fc6000f8e10ff */
[----:B------:R-:W0:Y:S01]  /*34e0*/  LDCU.64 UR4, c[0x4][0x18] ;  /* 0x01000300ff0477ac */ /* 0x000e220008000a00 */
[----:B------:R-:W2:Y:S04]  /*34f0*/  LDS R3, [R3] ;  /* 0x0000000003037984 */ /* 0x000ea80000000800 */
[----:B------:R0:W3:Y:S02]  /*3500*/  LDS R5, [R4] ;  /* 0x0000000004057984 */ /* 0x0000e40000000800 */
[----:B0-----:R-:W-:Y:S01]  /*3510*/  IMAD.U32 R4, RZ, RZ, UR4 ;  /* 0x00000004ff047e24 */ /* 0x001fe2000f8e00ff */
[----:B--2---:R-:W0:Y:S01]  /*3520*/  F2F.F64.F32 R10, R3 ;  /* 0x00000003000a7310 */ /* 0x004e220000201800 */
[----:B---3--:R-:W-:-:S07]  /*3530*/  FFMA R30, R5, R3, R30 ;  /* 0x00000003051e7223 */ /* 0x008fce000000001e */
[----:B------:R2:W3:Y:S01]  /*3540*/  F2F.F64.F32 R8, R5 ;  /* 0x0000000500087310 */ /* 0x0004e20000201800 */
[----:B0-----:R0:W-:Y:S01]  /*3550*/  STL.64 [R1+0x20], R10 ;  /* 0x0000200a01007387 */ /* 0x0011e20000100a00 */
[----:B--2---:R-:W-:-:S03]  /*3560*/  IMAD.U32 R5, RZ, RZ, UR5 ;  /* 0x00000005ff057e24 */ /* 0x004fc6000f8e00ff */
[----:B-1-3--:R0:W-:Y:S04]  /*3570*/  STL.64 [R1+0x10], R8 ;  /* 0x0000100801007387 */ /* 0x00a1e80000100a00 */
[----:B------:R-:W-:-:S07]  /*3580*/  LEPC R20, `(.L_x_46) ;  /* 0x000000001014794e */ /* 0x000fce0000000000 */
[----:B0-----:R-:W-:Y:S05]  /*3590*/  CALL.ABS.NOINC R12 ;  /* 0x000000000c007343 */ /* 0x001fea0003c00000 */
.L_x_46:
[----:B------:R-:W-:Y:S05]  /*35a0*/  BSYNC.RECONVERGENT B7 ;  /* 0x0000000000077941 */ /* 0x000fea0003800200 */
.L_x_35:
[----:B------:R-:W0:Y:S01]  /*35b0*/  LDC.64 R2, c[0x0][0x390] ;  /* 0x0000e400ff027b82 */ /* 0x000e220000000a00 */
[----:B------:R-:W1:Y:S02]  /*35c0*/  LDCU UR4, c[0x0][0x3b0] ;  /* 0x00007600ff0477ac */ /* 0x000e640008000800 */
[----:B-1----:R-:W-:-:S04]  /*35d0*/  IMAD R17, R17, UR4, R16 ;  /* 0x0000000411117c24 */ /* 0x002fc8000f8e0210 */
[----:B0-----:R-:W-:-:S05]  /*35e0*/  IMAD.WIDE.U32 R2, R17, 0x4, R2 ;  /* 0x0000000411027825 */ /* 0x001fca00078e0002 */
[----:B------:R-:W-:Y:S01]  /*35f0*/  STG.E desc[UR36][R2.64], R30 ;  /* 0x0000001e02007986 */ /* 0x000fe2000c101924 */
[----:B------:R-:W-:Y:S05]  /*3600*/  EXIT ;  /* 0x000000000000794d */ /* 0x000fea0003800000 */
.L_x_56:
[----:B------:R-:W-:-:S00]  /*3610*/  BRA `(.L_x_56) ;  /* 0xfffffffc00fc7947 */ /* 0x000fc0000383ffff */
[----:B------:R-:W-:-:S00]  /*3620*/  NOP ;  /* 0x0000000000007918 */ /* 0x000fc00000000000 */
        /* <DEDUP_REMOVED lines=13> */
.L_x_57:


//--------------------- .nv.global.init           --------------------------
	.section	.nv.global.init,"aw",@progbits
.nv.global.init:
	.type		$str,@object
	.size		$str,($str$2 - $str)
$str:
        /*0000*/ 	.byte	0x62, 0x78, 0x3a, 0x25, 0x75, 0x2c, 0x20, 0x62, 0x79, 0x3a, 0x25, 0x75, 0x2c, 0x20, 0x74, 0x78
        /*0010*/ 	.byte	0x3a, 0x25, 0x75, 0x2c, 0x20, 0x74, 0x79, 0x3a, 0x25, 0x75, 0x20, 0x2c, 0x69, 0x64, 0x78, 0x41
        /*0020*/ 	.byte	0x3a, 0x25, 0x6c, 0x64, 0x2c, 0x20, 0x67, 0x69, 0x64, 0x78, 0x31, 0x3a, 0x25, 0x6c, 0x64, 0x0a
        /*0030*/ 	.byte	0x00
	.type		$str$2,@object
	.size		$str$2,($str$1 - $str$2)
$str$2:
        /*0031*/ 	.byte	0x23, 0x23, 0x23, 0x20, 0x63, 0x5f, 0x70, 0x6f, 0x73, 0x5f, 0x78, 0x3a, 0x25, 0x64, 0x2c, 0x20
        /*0041*/ 	.byte	0x63, 0x5f, 0x70, 0x6f, 0x73, 0x5f, 0x79, 0x3a, 0x25, 0x64, 0x2c, 0x20, 0x73, 0x6d, 0x65, 0x6d
        /*0051*/ 	.byte	0x5b, 0x25, 0x64, 0x5d, 0x3d, 0x25, 0x66, 0x2c, 0x20, 0x73, 0x6d, 0x65, 0x6d, 0x5b, 0x25, 0x64
        /*0061*/ 	.byte	0x5d, 0x3d, 0x25, 0x66, 0x0a, 0x00
	.type		$str$1,@object
	.size		$str$1,(.L_1 - $str$1)
$str$1:
        /*0067*/ 	.byte	0x2a, 0x20, 0x62, 0x78, 0x3a, 0x25, 0x75, 0x2c, 0x20, 0x62, 0x79, 0x3a, 0x25, 0x75, 0x20, 0x2c
        /*0077*/ 	.byte	0x74, 0x78, 0x3a, 0x25, 0x75, 0x2c, 0x20, 0x74, 0x79, 0x3a, 0x25, 0x75, 0x20, 0x2c, 0x69, 0x64
        /*0087*/ 	.byte	0x78, 0x42, 0x3a, 0x25, 0x6c, 0x64, 0x2c, 0x20, 0x5f, 0x64, 0x31, 0x3a, 0x25, 0x64, 0x2c, 0x20
        /*0097*/ 	.byte	0x5f, 0x64, 0x32, 0x3a, 0x25, 0x64, 0x2c, 0x20, 0x67, 0x69, 0x64, 0x78, 0x32, 0x3a, 0x25, 0x6c
        /*00a7*/ 	.byte	0x64, 0x0a, 0x00
.L_1:


//--------------------- .nv.shared._Z21kernel_batched_matmulILi8EEvPKfS1_Pfiiiiiii --------------------------
	.section	.nv.shared._Z21kernel_batched_matmulILi8EEvPKfS1_Pfiiiiiii,"aw",@nobits
	.sectionflags	@""
	.align	16
	.zero		1024


//--------------------- .nv.shared.reserved.0     --------------------------
	.section	.nv.shared.reserved.0,"aw",@nobits
	.weak		__nv_reservedSMEM_offset_0_alias
	.size		__nv_reservedSMEM_offset_0_alias, 0, 64
	.other		__nv_reservedSMEM_offset_0_alias,@"STO_CUDA_RESERVED_SHARED STV_DEFAULT"
__nv_reservedSMEM_offset_0_alias:
	.zero		0
	.zero		64


//--------------------- .nv.constant0._Z21kernel_batched_matmulILi8EEvPKfS1_Pfiiiiiii --------------------------
	.section	.nv.constant0._Z21kernel_batched_matmulILi8EEvPKfS1_Pfiiiiiii,"a",@progbits
	.sectionflags	@""
	.align	4
.nv.constant0._Z21kernel_batched_matmulILi8EEvPKfS1_Pfiiiiiii:
	.zero		948


//--------------------- SYMBOLS --------------------------

	.type		.nv.reservedSmem.offset0,@object
	.size		.nv.reservedSmem.offset0,0x4
	.type		.nv.reservedSmem.cap,@object
	.size		.nv.reservedSmem.cap,0x4
	.type		vprintf,@function
